def attn_fwd(
    Q,
    K,
    V,
    Out,
    Lse,
    sm_scale,
    stride_qz,
    stride_qh,
    stride_qm,
    stride_qk,
    stride_kz,
    stride_kh,
    stride_kn,
    stride_kk,
    stride_vz,
    stride_vh,
    stride_vn,
    stride_vk,
    stride_oz,
    stride_oh,
    stride_om,
    stride_ok,
    seqlen_q,
    seqlen_k,
    BLOCK_M: tl.constexpr,
    BLOCK_N: tl.constexpr,
    HEAD_DIM: tl.constexpr,
    CAUSAL: tl.constexpr,
):
    start_m = tl.program_id(0)
    off_hz = tl.program_id(1)
    q_off = off_hz * stride_qh
    k_off = off_hz * stride_kh
    v_off = off_hz * stride_vh
    offs_m = start_m * BLOCK_M + tl.arange(0, BLOCK_M)
    offs_d = tl.arange(0, HEAD_DIM)
    offs_n = tl.arange(0, BLOCK_N)
    q_ptrs = Q + q_off + offs_m[:, None] * stride_qm + offs_d[None, :] * stride_qk
    k_ptrs = K + k_off + offs_d[:, None] * stride_kk + offs_n[None, :] * stride_kn
    v_ptrs = V + v_off + offs_n[:, None] * stride_vn + offs_d[None, :] * stride_vk
    m_i = tl.full([BLOCK_M], float("-inf"), dtype=tl.float32)
    l_i = tl.zeros([BLOCK_M], dtype=tl.float32) + 1.0
    acc = tl.zeros([BLOCK_M, HEAD_DIM], dtype=tl.float32)
    q = tl.load(q_ptrs)
    acc, l_i, m_i = _attn_fwd_inner(
        acc,
        l_i,
        m_i,
        q,
        k_ptrs,
        v_ptrs,
        sm_scale,
        stride_kn,
        stride_vn,
        start_m,
        seqlen_k,
        BLOCK_M,
        BLOCK_N,
        HEAD_DIM,
        CAUSAL,
    )
    acc = acc / l_i[:, None]
    lse = m_i + tl.math.log2(l_i) / 1.4426950408889634
    o_ptrs = (
        Out
        + off_hz * stride_oh
        + offs_m[:, None] * stride_om
        + offs_d[None, :] * stride_ok
    )
    tl.store(o_ptrs, acc.to(Out.dtype.element_ty))
    tl.store(Lse + off_hz * seqlen_q + offs_m, lse)

# config = {"BLOCK_M": 64, "BLOCK_N": 64, "HEAD_DIM": 32, "arch": "sm_90", "causal": true, "dtype": "bf16", "num_stages": 2, "num_warps": 8}
# arch = sm_90


// ===== COMPILED SASS (sm_90a) =====

	.target	sm_90a

	.elftype	@"ET_EXEC"


//--------------------- .note.nv.tkinfo           --------------------------
	.section	.note.nv.tkinfo,"",@"SHT_NOTE"
	.sectionflags	@"SHF_NOTE_NV_TKINFO"
	.tkinfo
        /*0018*/ 	.word	0x00000002
        /*0030*/ 	.string	""
        /*0030*/ 	.string	"ptxas"
        /*0030*/ 	.string	"Cuda compilation tools, release 13.0, V13.0.88"
        /*0030*/ 	.string	"Build cuda_13.0.r13.0/compiler.36424714_0"
        /*0030*/ 	.string	"-v  -suppress-debug-info  -lineinfo  -arch sm_90a "



//--------------------- .note.nv.cuinfo           --------------------------
	.section	.note.nv.cuinfo,"",@"SHT_NOTE"
	.sectionflags	@"SHF_NOTE_NV_CUINFO"
        /*0018*/ 	.short	0x0002
        /*001a*/ 	.short	0x005a
        /*001c*/ 	.short	0x0082
	.zero		2


//--------------------- .nv.info                  --------------------------
	.section	.nv.info,"",@"SHT_CUDA_INFO"
	.align	4


	//----- nvinfo : EIATTR_REGCOUNT
	.align		4
        /*0000*/ 	.byte	0x04, 0x2f
        /*0002*/ 	.short	(.L_2 - .L_1)
	.align		4
.L_1:
        /*0004*/ 	.word	index@(attn_fwd)
        /*0008*/ 	.word	0x00000080


	//----- nvinfo : EIATTR_FRAME_SIZE
	.align		4
.L_2:
        /*000c*/ 	.byte	0x04, 0x11
        /*000e*/ 	.short	(.L_4 - .L_3)
	.align		4
.L_3:
        /*0010*/ 	.word	index@(attn_fwd)
        /*0014*/ 	.word	0x00000000


	//----- nvinfo : EIATTR_MIN_STACK_SIZE
	.align		4
.L_4:
        /*0018*/ 	.byte	0x04, 0x12
        /*001a*/ 	.short	(.L_6 - .L_5)
	.align		4
.L_5:
        /*001c*/ 	.word	index@(attn_fwd)
        /*0020*/ 	.word	0x00000000
.L_6:


//--------------------- .nv.compat                --------------------------
	.section	.nv.compat,"",@"SHT_CUDA_COMPAT_INFO"
	.align	4
        /*0000*/ 	.byte	0x02, 0x09, 0x01, 0x00, 0x02, 0x02, 0x04, 0x00, 0x02, 0x05, 0x05, 0x00, 0x03, 0x07, 0x01, 0x01
        /*0010*/ 	.byte	0x02, 0x03, 0x00, 0x00, 0x02, 0x06, 0x01, 0x00, 0x04, 0x0b, 0x08, 0x00, 0x00, 0x00, 0x00, 0x00
        /*0020*/ 	.byte	0x00, 0x00, 0x00, 0x00


//--------------------- .nv.info.attn_fwd         --------------------------
	.section	.nv.info.attn_fwd,"",@"SHT_CUDA_INFO"
	.sectionflags	@""
	.align	4


	//----- nvinfo : EIATTR_CUDA_API_VERSION
	.align		4
        /*0000*/ 	.byte	0x04, 0x37
        /*0002*/ 	.short	(.L_8 - .L_7)
.L_7:
        /*0004*/ 	.word	0x00000082


	//----- nvinfo : EIATTR_KPARAM_INFO
	.align		4
.L_8:
        /*0008*/ 	.byte	0x04, 0x17
        /*000a*/ 	.short	(.L_10 - .L_9)
.L_9:
        /*000c*/ 	.word	0x00000000
        /*0010*/ 	.short	0x0019
        /*0012*/ 	.short	0x0080
        /*0014*/ 	.byte	0x00, 0xf4, 0x21, 0x00


	//----- nvinfo : EIATTR_KPARAM_INFO
	.align		4
.L_10:
        /*0018*/ 	.byte	0x04, 0x17
        /*001a*/ 	.short	(.L_12 - .L_11)
.L_11:
        /*001c*/ 	.word	0x00000000
        /*0020*/ 	.short	0x0018
        /*0022*/ 	.short	0x0078
        /*0024*/ 	.byte	0x00, 0xf4, 0x21, 0x00


	//----- nvinfo : EIATTR_KPARAM_INFO
	.align		4
.L_12:
        /*0028*/ 	.byte	0x04, 0x17
        /*002a*/ 	.short	(.L_14 - .L_13)
.L_13:
        /*002c*/ 	.word	0x00000000
        /*0030*/ 	.short	0x0017
        /*0032*/ 	.short	0x0070
        /*0034*/ 	.byte	0x00, 0xf0, 0x11, 0x00


	//----- nvinfo : EIATTR_KPARAM_INFO
	.align		4
.L_14:
        /*0038*/ 	.byte	0x04, 0x17
        /*003a*/ 	.short	(.L_16 - .L_15)
.L_15:
        /*003c*/ 	.word	0x00000000
        /*0040*/ 	.short	0x0016
        /*0042*/ 	.short	0x006c
        /*0044*/ 	.byte	0x00, 0xf0, 0x11, 0x00


	//----- nvinfo : EIATTR_KPARAM_INFO
	.align		4
.L_16:
        /*0048*/ 	.byte	0x04, 0x17
        /*004a*/ 	.short	(.L_18 - .L_17)
.L_17:
        /*004c*/ 	.word	0x00000000
        /*0050*/ 	.short	0x0015
        /*0052*/ 	.short	0x0068
        /*0054*/ 	.byte	0x00, 0xf0, 0x11, 0x00


	//----- nvinfo : EIATTR_KPARAM_INFO
	.align		4
.L_18:
        /*0058*/ 	.byte	0x04, 0x17
        /*005a*/ 	.short	(.L_20 - .L_19)
.L_19:
        /*005c*/ 	.word	0x00000000
        /*0060*/ 	.short	0x0014
        /*0062*/ 	.short	0x0064
        /*0064*/ 	.byte	0x00, 0xf0, 0x11, 0x00


	//----- nvinfo : EIATTR_KPARAM_INFO
	.align		4
.L_20:
        /*0068*/ 	.byte	0x04, 0x17
        /*006a*/ 	.short	(.L_22 - .L_21)
.L_21:
        /*006c*/ 	.word	0x00000000
        /*0070*/ 	.short	0x0013
        /*0072*/ 	.short	0x0060
        /*0074*/ 	.byte	0x00, 0xf0, 0x11, 0x00


	//----- nvinfo : EIATTR_KPARAM_INFO
	.align		4
.L_22:
        /*0078*/ 	.byte	0x04, 0x17
        /*007a*/ 	.short	(.L_24 - .L_23)
.L_23:
        /*007c*/ 	.word	0x00000000
        /*0080*/ 	.short	0x0012
        /*0082*/ 	.short	0x005c
        /*0084*/ 	.byte	0x00, 0xf0, 0x11, 0x00


	//----- nvinfo : EIATTR_KPARAM_INFO
	.align		4
.L_24:
        /*0088*/ 	.byte	0x04, 0x17
        /*008a*/ 	.short	(.L_26 - .L_25)
.L_25:
        /*008c*/ 	.word	0x00000000
        /*0090*/ 	.short	0x0011
        /*0092*/ 	.short	0x0058
        /*0094*/ 	.byte	0x00, 0xf0, 0x11, 0x00


	//----- nvinfo : EIATTR_KPARAM_INFO
	.align		4
.L_26:
        /*0098*/ 	.byte	0x04, 0x17
        /*009a*/ 	.short	(.L_28 - .L_27)
.L_27:
        /*009c*/ 	.word	0x00000000
        /*00a0*/ 	.short	0x0010
        /*00a2*/ 	.short	0x0054
        /*00a4*/ 	.byte	0x00, 0xf0, 0x11, 0x00


	//----- nvinfo : EIATTR_KPARAM_INFO
	.align		4
.L_28:
        /*00a8*/ 	.byte	0x04, 0x17
        /*00aa*/ 	.short	(.L_30 - .L_29)
.L_29:
        /*00ac*/ 	.word	0x00000000
        /*00b0*/ 	.short	0x000f
        /*00b2*/ 	.short	0x0050
        /*00b4*/ 	.byte	0x00, 0xf0, 0x11, 0x00


	//----- nvinfo : EIATTR_KPARAM_INFO
	.align		4
.L_30:
        /*00b8*/ 	.byte	0x04, 0x17
        /*00ba*/ 	.short	(.L_32 - .L_31)
.L_31:
        /*00bc*/ 	.word	0x00000000
        /*00c0*/ 	.short	0x000e
        /*00c2*/ 	.short	0x004c
        /*00c4*/ 	.byte	0x00, 0xf0, 0x11, 0x00


	//----- nvinfo : EIATTR_KPARAM_INFO
	.align		4
.L_32:
        /*00c8*/ 	.byte	0x04, 0x17
        /*00ca*/ 	.short	(.L_34 - .L_33)
.L_33:
        /*00cc*/ 	.word	0x00000000
        /*00d0*/ 	.short	0x000d
        /*00d2*/ 	.short	0x0048
        /*00d4*/ 	.byte	0x00, 0xf0, 0x11, 0x00


	//----- nvinfo : EIATTR_KPARAM_INFO
	.align		4
.L_34:
        /*00d8*/ 	.byte	0x04, 0x17
        /*00da*/ 	.short	(.L_36 - .L_35)
.L_35:
        /*00dc*/ 	.word	0x00000000
        /*00e0*/ 	.short	0x000c
        /*00e2*/ 	.short	0x0044
        /*00e4*/ 	.byte	0x00, 0xf0, 0x11, 0x00


	//----- nvinfo : EIATTR_KPARAM_INFO
	.align		4
.L_36:
        /*00e8*/ 	.byte	0x04, 0x17
        /*00ea*/ 	.short	(.L_38 - .L_37)
.L_37:
        /*00ec*/ 	.word	0x00000000
        /*00f0*/ 	.short	0x000b
        /*00f2*/ 	.short	0x0040
        /*00f4*/ 	.byte	0x00, 0xf0, 0x11, 0x00


	//----- nvinfo : EIATTR_KPARAM_INFO
	.align		4
.L_38:
        /*00f8*/ 	.byte	0x04, 0x17
        /*00fa*/ 	.short	(.L_40 - .L_39)
.L_39:
        /*00fc*/ 	.word	0x00000000
        /*0100*/ 	.short	0x000a
        /*0102*/ 	.short	0x003c
        /*0104*/ 	.byte	0x00, 0xf0, 0x11, 0x00


	//----- nvinfo : EIATTR_KPARAM_INFO
	.align		4
.L_40:
        /*0108*/ 	.byte	0x04, 0x17
        /*010a*/ 	.short	(.L_42 - .L_41)
.L_41:
        /*010c*/ 	.word	0x00000000
        /*0110*/ 	.short	0x0009
        /*0112*/ 	.short	0x0038
        /*0114*/ 	.byte	0x00, 0xf0, 0x11, 0x00


	//----- nvinfo : EIATTR_KPARAM_INFO
	.align		4
.L_42:
        /*0118*/ 	.byte	0x04, 0x17
        /*011a*/ 	.short	(.L_44 - .L_43)
.L_43:
        /*011c*/ 	.word	0x00000000
        /*0120*/ 	.short	0x0008
        /*0122*/ 	.short	0x0034
        /*0124*/ 	.byte	0x00, 0xf0, 0x11, 0x00


	//----- nvinfo : EIATTR_KPARAM_INFO
	.align		4
.L_44:
        /*0128*/ 	.byte	0x04, 0x17
        /*012a*/ 	.short	(.L_46 - .L_45)
.L_45:
        /*012c*/ 	.word	0x00000000
        /*0130*/ 	.short	0x0007
        /*0132*/ 	.short	0x0030
        /*0134*/ 	.byte	0x00, 0xf0, 0x11, 0x00


	//----- nvinfo : EIATTR_KPARAM_INFO
	.align		4
.L_46:
        /*0138*/ 	.byte	0x04, 0x17
        /*013a*/ 	.short	(.L_48 - .L_47)
.L_47:
        /*013c*/ 	.word	0x00000000
        /*0140*/ 	.short	0x0006
        /*0142*/ 	.short	0x002c
        /*0144*/ 	.byte	0x00, 0xf0, 0x11, 0x00


	//----- nvinfo : EIATTR_KPARAM_INFO
	.align		4
.L_48:
        /*0148*/ 	.byte	0x04, 0x17
        /*014a*/ 	.short	(.L_50 - .L_49)
.L_49:
        /*014c*/ 	.word	0x00000000
        /*0150*/ 	.short	0x0005
        /*0152*/ 	.short	0x0028
        /*0154*/ 	.byte	0x00, 0xf0, 0x11, 0x00


	//----- nvinfo : EIATTR_KPARAM_INFO
	.align		4
.L_50:
        /*0158*/ 	.byte	0x04, 0x17
        /*015a*/ 	.short	(.L_52 - .L_51)
.L_51:
        /*015c*/ 	.word	0x00000000
        /*0160*/ 	.short	0x0004
        /*0162*/ 	.short	0x0020
        /*0164*/ 	.byte	0x00, 0xf4, 0x21, 0x00


	//----- nvinfo : EIATTR_KPARAM_INFO
	.align		4
.L_52:
        /*0168*/ 	.byte	0x04, 0x17
        /*016a*/ 	.short	(.L_54 - .L_53)
.L_53:
        /*016c*/ 	.word	0x00000000
        /*0170*/ 	.short	0x0003
        /*0172*/ 	.short	0x0018
        /*0174*/ 	.byte	0x00, 0xf4, 0x21, 0x00


	//----- nvinfo : EIATTR_KPARAM_INFO
	.align		4
.L_54:
        /*0178*/ 	.byte	0x04, 0x17
        /*017a*/ 	.short	(.L_56 - .L_55)
.L_55:
        /*017c*/ 	.word	0x00000000
        /*0180*/ 	.short	0x0002
        /*0182*/ 	.short	0x0010
        /*0184*/ 	.byte	0x00, 0xf4, 0x21, 0x00


	//----- nvinfo : EIATTR_KPARAM_INFO
	.align		4
.L_56:
        /*0188*/ 	.byte	0x04, 0x17
        /*018a*/ 	.short	(.L_58 - .L_57)
.L_57:
        /*018c*/ 	.word	0x00000000
        /*0190*/ 	.short	0x0001
        /*0192*/ 	.short	0x0008
        /*0194*/ 	.byte	0x00, 0xf4, 0x21, 0x00


	//----- nvinfo : EIATTR_KPARAM_INFO
	.align		4
.L_58:
        /*0198*/ 	.byte	0x04, 0x17
        /*019a*/ 	.short	(.L_60 - .L_59)
.L_59:
        /*019c*/ 	.word	0x00000000
        /*01a0*/ 	.short	0x0000
        /*01a2*/ 	.short	0x0000
        /*01a4*/ 	.byte	0x00, 0xf4, 0x21, 0x00


	//----- nvinfo : EIATTR_SPARSE_MMA_MASK
	.align		4
.L_60:
        /*01a8*/ 	.byte	0x03, 0x50
        /*01aa*/ 	.short	0x0000


	//----- nvinfo : EIATTR_MAXREG_COUNT
	.align		4
        /*01ac*/ 	.byte	0x03, 0x1b
        /*01ae*/ 	.short	0x00ff


	//----- nvinfo : EIATTR_NUM_BARRIERS
	.align		4
        /*01b0*/ 	.byte	0x02, 0x4c
        /*01b2*/ 	.byte	0x01
	.zero		1


	//----- nvinfo : EIATTR_MERCURY_ISA_VERSION
	.align		4
        /*01b4*/ 	.byte	0x03, 0x5f
        /*01b6*/ 	.short	0x0101


	//----- nvinfo : EIATTR_COOP_GROUP_MASK_REGIDS
	.align		4
        /*01b8*/ 	.byte	0x04, 0x29
        /*01ba*/ 	.short	(.L_62 - .L_61)


	//   ....[0]....
.L_61:
        /*01bc*/ 	.word	0xffffffff


	//   ....[1]....
        /*01c0*/ 	.word	0xffffffff


	//   ....[2]....
        /*01c4*/ 	.word	0xffffffff


	//   ....[3]....
        /*01c8*/ 	.word	0xffffffff


	//   ....[4]....
        /*01cc*/ 	.word	0xffffffff


	//   ....[5]....
        /*01d0*/ 	.word	0xffffffff


	//   ....[6]....
        /*01d4*/ 	.word	0xffffffff


	//   ....[7]....
        /*01d8*/ 	.word	0xffffffff


	//----- nvinfo : EIATTR_COOP_GROUP_INSTR_OFFSETS
	.align		4
.L_62:
        /*01dc*/ 	.byte	0x04, 0x28
        /*01de*/ 	.short	(.L_64 - .L_63)


	//   ....[0]....
.L_63:
        /*01e0*/ 	.word	0x00001730


	//   ....[1]....
        /*01e4*/ 	.word	0x000019e0


	//   ....[2]....
        /*01e8*/ 	.word	0x00001b90


	//   ....[3]....
        /*01ec*/ 	.word	0x00001be0


	//   ....[4]....
        /*01f0*/ 	.word	0x00002760


	//   ....[5]....
        /*01f4*/ 	.word	0x00002770


	//   ....[6]....
        /*01f8*/ 	.word	0x000027c0


	//   ....[7]....
        /*01fc*/ 	.word	0x000027e0


	//----- nvinfo : EIATTR_EXIT_INSTR_OFFSETS
	.align		4
.L_64:
        /*0200*/ 	.byte	0x04, 0x1c
        /*0202*/ 	.short	(.L_66 - .L_65)


	//   ....[0]....
.L_65:
        /*0204*/ 	.word	0x000034e0


	//   ....[1]....
        /*0208*/ 	.word	0x00003510


	//----- nvinfo : EIATTR_REQNTID
	.align		4
.L_66:
        /*020c*/ 	.byte	0x04, 0x10
        /*020e*/ 	.short	(.L_68 - .L_67)
.L_67:
        /*0210*/ 	.word	0x00000100
        /*0214*/ 	.word	0x00000001
        /*0218*/ 	.word	0x00000001


	//----- nvinfo : EIATTR_CBANK_PARAM_SIZE
	.align		4
.L_68:
        /*021c*/ 	.byte	0x03, 0x19
        /*021e*/ 	.short	0x0088


	//----- nvinfo : EIATTR_PARAM_CBANK
	.align		4
        /*0220*/ 	.byte	0x04, 0x0a
        /*0222*/ 	.short	(.L_70 - .L_69)
	.align		4
.L_69:
        /*0224*/ 	.word	index@(.nv.constant0.attn_fwd)
        /*0228*/ 	.short	0x0210
        /*022a*/ 	.short	0x0088


	//----- nvinfo : EIATTR_SW_WAR
	.align		4
.L_70:
        /*022c*/ 	.byte	0x04, 0x36
        /*022e*/ 	.short	(.L_72 - .L_71)
.L_71:
        /*0230*/ 	.word	0x00000008
.L_72:


//--------------------- .nv.callgraph             --------------------------
	.section	.nv.callgraph,"",@"SHT_CUDA_CALLGRAPH"
	.align	4
	.sectionentsize	8
	.align		4
        /*0000*/ 	.word	0x00000000
	.align		4
        /*0004*/ 	.word	0xffffffff
	.align		4
        /*0008*/ 	.word	0x00000000
	.align		4
        /*000c*/ 	.word	0xfffffffe
	.align		4
        /*0010*/ 	.word	0x00000000
	.align		4
        /*0014*/ 	.word	0xfffffffd
	.align		4
        /*0018*/ 	.word	0x00000000
	.align		4
        /*001c*/ 	.word	0xfffffffc


//--------------------- .nv.constant4             --------------------------
	.section	.nv.constant4,"a",@progbits
	.align	8
	.align		8
.nv.constant4:
        /*0000*/ 	.dword	_$_str


//--------------------- .text.attn_fwd            --------------------------
	.section	.text.attn_fwd,"ax",@progbits
	.align	128
        .global         attn_fwd
        .type           attn_fwd,@function
        .size           attn_fwd,(.L_x_3 - attn_fwd)
        .other          attn_fwd,@"STO_CUDA_ENTRY STV_DEFAULT"
attn_fwd:
.text.attn_fwd:
[----:B------:R-:W-:Y:S01]  /*0000*/  LDC R1, c[0x0][0x28] ;  /* 0x00000a00ff017b82 */ /* 0x000fe20000000800 */
[----:B------:R-:W0:Y:S07]  /*0010*/  S2R R15, SR_CTAID.X ;  /* 0x00000000000f7919 */ /* 0x000e2e0000002500 */
[----:B------:R-:W1:Y:S01]  /*0020*/  S2UR UR24, SR_CTAID.Y ;  /* 0x00000000001879c3 */ /* 0x000e620000002600 */
[----:B------:R-:W-:Y:S01]  /*0030*/  ULDC.64 UR4, c[0x0][0x240] ;  /* 0x0000900000047ab9 */ /* 0x000fe20000000a00 */
[----:B------:R-:W-:Y:S01]  /*0040*/  ULDC.64 UR26, c[0x0][0x208] ;  /* 0x00008200001a7ab9 */ /* 0x000fe20000000a00 */
[----:B------:R-:W2:Y:S05]  /*0050*/  S2R R0, SR_TID.X ;  /* 0x0000000000007919 */ /* 0x000eaa0000002100 */
[----:B------:R-:W3:Y:S08]  /*0060*/  LDC R16, c[0x0][0x248] ;  /* 0x00009200ff107b82 */ /* 0x000ef00000000800 */
[----:B------:R-:W4:Y:S01]  /*0070*/  LDC.64 R22, c[0x0][0x210] ;  /* 0x00008400ff167b82 */ /* 0x000f220000000a00 */
[----:B-1----:R-:W-:-:S04]  /*0080*/  UIMAD UR4, UR24, UR4, URZ ;  /* 0x00000004180472a4 */ /* 0x002fc8000f8e023f */
[----:B------:R-:W-:Y:S01]  /*0090*/  USHF.L.U32 UR6, UR4, 0x1, URZ ;  /* 0x0000000104067899 */ /* 0x000fe2000800063f */
[----:B0-----:R-:W-:Y:S01]  /*00a0*/  IMAD.SHL.U32 R15, R15, 0x40, RZ ;  /* 0x000000400f0f7824 */ /* 0x001fe200078e00ff */
[----:B--2---:R-:W-:-:S04]  /*00b0*/  SHF.R.U32.HI R79, RZ, 0x6, R0 ;  /* 0x00000006ff4f7819 */ /* 0x004fc80000011600 */
[----:B------:R-:W-:Y:S02]  /*00c0*/  LOP3.LUT R78, R15, 0x3f, R0, 0xf8, !PT ;  /* 0x0000003f0f4e7812 */ /* 0x000fe400078ef800 */
[----:B------:R-:W-:-:S03]  /*00d0*/  SGXT.U32 R79, R79, 0x2 ;  /* 0x000000024f4f781a */ /* 0x000fc60000000000 */
[----:B------:R-:W-:Y:S01]  /*00e0*/  IMAD R2, R78, UR5, RZ ;  /* 0x000000054e027c24 */ /* 0x000fe2000f8e02ff */
[----:B------:R-:W-:Y:S01]  /*00f0*/  UIMAD.WIDE UR4, UR4, 0x2, URZ ;  /* 0x00000002040478a5 */ /* 0x000fe2000f8e023f */
[----:B---3--:R-:W-:Y:S02]  /*0100*/  IMAD R4, R79, R16, RZ ;  /* 0x000000104f047224 */ /* 0x008fe400078e02ff */
[----:B------:R-:W-:Y:S02]  /*0110*/  IMAD.SHL.U32 R3, R2, 0x2, RZ ;  /* 0x0000000202037824 */ /* 0x000fe400078e00ff */
[----:B------:R-:W-:Y:S02]  /*0120*/  IMAD R5, R16, 0x4, R4 ;  /* 0x0000000410057824 */ /* 0x000fe400078e0204 */
[----:B------:R-:W-:Y:S01]  /*0130*/  IMAD.HI R2, R2, 0x2, RZ ;  /* 0x0000000202027827 */ /* 0x000fe200078e02ff */
[----:B----4-:R-:W-:-:S03]  /*0140*/  IADD3 R22, P0, P1, R3, UR6, R22 ;  /* 0x0000000603167c10 */ /* 0x010fc6000f91e016 */
[----:B------:R-:W-:Y:S01]  /*0150*/  IMAD R7, R16, 0x4, R5 ;  /* 0x0000000410077824 */ /* 0x000fe200078e0205 */
[----:B------:R-:W-:Y:S02]  /*0160*/  IADD3.X R24, R2, UR5, R23, P0, P1 ;  /* 0x0000000502187c10 */ /* 0x000fe400087e2417 */
[-C--:B------:R-:W-:Y:S01]  /*0170*/  LEA R2, P0, R4, R22.reuse, 0x1 ;  /* 0x0000001604027211 */ /* 0x080fe200078008ff */
[----:B------:R-:W-:Y:S01]  /*0180*/  IMAD R9, R16, 0x4, R7 ;  /* 0x0000000410097824 */ /* 0x000fe200078e0207 */
[----:B------:R-:W-:Y:S02]  /*0190*/  LEA R6, P1, R7, R22, 0x1 ;  /* 0x0000001607067211 */ /* 0x000fe400078208ff */
[----:B------:R-:W-:Y:S01]  /*01a0*/  LEA.HI.X.SX32 R3, R4, R24, 0x1, P0 ;  /* 0x0000001804037211 */ /* 0x000fe200000f0eff */
[C---:B------:R-:W-:Y:S01]  /*01b0*/  IMAD R11, R16.reuse, 0x4, R9 ;  /* 0x00000004100b7824 */ /* 0x040fe200078e0209 */
[----:B------:R-:W-:Y:S02]  /*01c0*/  LEA R4, P0, R5, R22, 0x1 ;  /* 0x0000001605047211 */ /* 0x000fe400078008ff */
[-C--:B------:R-:W-:Y:S01]  /*01d0*/  LEA.HI.X.SX32 R7, R7, R24.reuse, 0x1, P1 ;  /* 0x0000001807077211 */ /* 0x080fe200008f0eff */
[C---:B------:R-:W-:Y:S01]  /*01e0*/  IMAD R14, R16.reuse, 0x4, R11 ;  /* 0x00000004100e7824 */ /* 0x040fe200078e020b */
[----:B------:R-:W-:Y:S01]  /*01f0*/  LEA.HI.X.SX32 R5, R5, R24, 0x1, P0 ;  /* 0x0000001805057211 */ /* 0x000fe200000f0eff */
[----:B------:R0:W2:Y:S01]  /*0200*/  LDG.E.U16 R18, desc[UR26][R2.64] ;  /* 0x0000001a02127981 */ /* 0x0000a2000c1e1500 */
[----:B------:R-:W-:Y:S01]  /*0210*/  LEA R8, P0, R9, R22, 0x1 ;  /* 0x0000001609087211 */ /* 0x000fe200078008ff */
[----:B------:R-:W-:-:S02]  /*0220*/  IMAD R13, R16, 0x4, R14 ;  /* 0x00000004100d7824 */ /* 0x000fc400078e020e */
[----:B------:R1:W3:Y:S01]  /*0230*/  LDG.E.U16 R20, desc[UR26][R6.64] ;  /* 0x0000001a06147981 */ /* 0x0002e2000c1e1500 */
[----:B------:R-:W-:Y:S01]  /*0240*/  LEA.HI.X.SX32 R9, R9, R24, 0x1, P0 ;  /* 0x0000001809097211 */ /* 0x000fe200000f0eff */
[----:B------:R-:W-:Y:S01]  /*0250*/  IMAD R16, R16, 0x4, R13 ;  /* 0x0000000410107824 */ /* 0x000fe200078e020d */
[-C--:B------:R-:W-:Y:S01]  /*0260*/  LEA R10, P0, R11, R22.reuse, 0x1 ;  /* 0x000000160b0a7211 */ /* 0x080fe200078008ff */
[----:B------:R4:W5:Y:S01]  /*0270*/  LDG.E.U16 R5, desc[UR26][R4.64] ;  /* 0x0000001a04057981 */ /* 0x000962000c1e1500 */
[----:B------:R-:W-:Y:S02]  /*0280*/  LEA R12, P1, R13, R22, 0x1 ;  /* 0x000000160d0c7211 */ /* 0x000fe400078208ff */
[-C--:B------:R-:W-:Y:S01]  /*0290*/  LEA.HI.X.SX32 R11, R11, R24.reuse, 0x1, P0 ;  /* 0x000000180b0b7211 */ /* 0x080fe200000f0eff */
[----:B------:R4:W5:Y:S01]  /*02a0*/  LDG.E.U16 R9, desc[UR26][R8.64] ;  /* 0x0000001a08097981 */ /* 0x000962000c1e1500 */
[----:B------:R-:W-:Y:S02]  /*02b0*/  LEA.HI.X.SX32 R13, R13, R24, 0x1, P1 ;  /* 0x000000180d0d7211 */ /* 0x000fe400008f0eff */
[-C--:B0-----:R-:W-:Y:S01]  /*02c0*/  LEA R2, P0, R14, R22.reuse, 0x1 ;  /* 0x000000160e027211 */ /* 0x081fe200078008ff */
[----:B------:R0:W5:Y:S01]  /*02d0*/  LDG.E.U16 R10, desc[UR26][R10.64] ;  /* 0x0000001a0a0a7981 */ /* 0x000162000c1e1500 */
[----:B-1----:R-:W-:-:S02]  /*02e0*/  LEA R6, P1, R16, R22, 0x1 ;  /* 0x0000001610067211 */ /* 0x002fc400078208ff */
[-C--:B------:R-:W-:Y:S01]  /*02f0*/  LEA.HI.X.SX32 R3, R14, R24.reuse, 0x1, P0 ;  /* 0x000000180e037211 */ /* 0x080fe200000f0eff */
[----:B------:R-:W5:Y:S01]  /*0300*/  LDG.E.U16 R12, desc[UR26][R12.64] ;  /* 0x0000001a0c0c7981 */ /* 0x000f62000c1e1500 */
[----:B------:R-:W-:-:S04]  /*0310*/  LEA.HI.X.SX32 R7, R16, R24, 0x1, P1 ;  /* 0x0000001810077211 */ /* 0x000fc800008f0eff */
[----:B------:R1:W5:Y:S04]  /*0320*/  LDG.E.U16 R3, desc[UR26][R2.64] ;  /* 0x0000001a02037981 */ /* 0x000368000c1e1500 */
[----:B------:R-:W5:Y:S01]  /*0330*/  LDG.E.U16 R7, desc[UR26][R6.64] ;  /* 0x0000001a06077981 */ /* 0x000f62000c1e1500 */
[----:B------:R-:W1:Y:S01]  /*0340*/  S2UR UR4, SR_CgaCtaId ;  /* 0x00000000000479c3 */ /* 0x000e620000008800 */
[C---:B----4-:R-:W-:Y:S01]  /*0350*/  LOP3.LUT R4, R0.reuse, 0xc0, RZ, 0xc0, !PT ;  /* 0x000000c000047812 */ /* 0x050fe200078ec0ff */
[----:B------:R-:W-:Y:S02]  /*0360*/  VIADD R85, R15, 0x40 ;  /* 0x000000400f557836 */ /* 0x000fe40000000000 */
[----:B------:R-:W-:Y:S01]  /*0370*/  IMAD.SHL.U32 R80, R0, 0x2, RZ ;  /* 0x0000000200507824 */ /* 0x000fe200078e00ff */
[----:B------:R-:W-:Y:S01]  /*0380*/  SHF.R.U32.HI R81, RZ, 0x2, R4 ;  /* 0x00000002ff517819 */ /* 0x000fe20000011604 */
[----:B------:R-:W-:Y:S01]  /*0390*/  UMOV UR25, 0x400 ;  /* 0x0000040000197882 */ /* 0x000fe20000000000 */
[----:B------:R-:W-:-:S02]  /*03a0*/  SHF.R.S32.HI R8, RZ, 0x3, R0 ;  /* 0x00000003ff087819 */ /* 0x000fc40000011400 */
[----:B------:R-:W-:Y:S02]  /*03b0*/  ISETP.GE.AND P0, PT, R85, 0x1, PT ;  /* 0x000000015500780c */ /* 0x000fe40003f06270 */
[----:B------:R-:W-:Y:S02]  /*03c0*/  LOP3.LUT R17, R0, 0x80, RZ, 0xc0, !PT ;  /* 0x0000008000117812 */ /* 0x000fe400078ec0ff */
[----:B------:R-:W-:Y:S02]  /*03d0*/  LOP3.LUT R81, R81, 0x1fe, R80, 0x78, !PT ;  /* 0x000001fe51517812 */ /* 0x000fe400078e7850 */
[----:B0-----:R-:W-:Y:S01]  /*03e0*/  SGXT R11, R8, 0x1 ;  /* 0x00000001080b781a */ /* 0x001fe20000000200 */
[----:B------:R-:W-:Y:S01]  /*03f0*/  IMAD.SHL.U32 R8, R0, 0x40, RZ ;  /* 0x0000004000087824 */ /* 0x000fe200078e00ff */
[----:B------:R-:W-:Y:S02]  /*0400*/  SHF.R.U32.HI R14, RZ, 0x1, R17 ;  /* 0x00000001ff0e7819 */ /* 0x000fe40000011611 */
[----:B------:R-:W-:Y:S01]  /*0410*/  LOP3.LUT R84, R81, 0x40, RZ, 0x3c, !PT ;  /* 0x0000004051547812 */ /* 0x000fe200078e3cff */
[----:B-1----:R-:W-:Y:S01]  /*0420*/  ULEA UR25, UR4, UR25, 0x18 ;  /* 0x0000001904197291 */ /* 0x002fe2000f8ec03f */
[----:B------:R-:W-:-:S02]  /*0430*/  LOP3.LUT R11, R14, 0x440, R11, 0x78, !PT ;  /* 0x000004400e0b7812 */ /* 0x000fc400078e780b */
[----:B------:R-:W-:Y:S02]  /*0440*/  LOP3.LUT R8, R8, 0x40, RZ, 0xc0, !PT ;  /* 0x0000004008087812 */ /* 0x000fe400078ec0ff */
[----:B------:R-:W-:Y:S01]  /*0450*/  LOP3.LUT R2, R0, 0x60, RZ, 0xc0, !PT ;  /* 0x0000006000027812 */ /* 0x000fe200078ec0ff */
[----:B------:R-:W-:Y:S01]  /*0460*/  IMAD.MOV.U32 R106, RZ, RZ, -0x800000 ;  /* 0xff800000ff6a7424 */ /* 0x000fe200078e00ff */
[----:B------:R-:W-:Y:S01]  /*0470*/  ISETP.NE.U32.AND P6, PT, R4, RZ, PT ;  /* 0x000000ff0400720c */ /* 0x000fe20003fc5070 */
[----:B------:R-:W-:Y:S01]  /*0480*/  IMAD R82, R17, 0x4, R8 ;  /* 0x0000000411527824 */ /* 0x000fe200078e0208 */
[----:B------:R-:W-:Y:S01]  /*0490*/  CS2R R56, SRZ ;  /* 0x0000000000387805 */ /* 0x000fe2000001ff00 */
[----:B------:R-:W-:Y:S01]  /*04a0*/  IMAD R83, R2, 0x4, R11 ;  /* 0x0000000402537824 */ /* 0x000fe200078e020b */
[----:B------:R-:W-:Y:S01]  /*04b0*/  CS2R R58, SRZ ;  /* 0x00000000003a7805 */ /* 0x000fe2000001ff00 */
[----:B------:R-:W-:Y:S01]  /*04c0*/  IMAD.MOV.U32 R90, RZ, RZ, 0x3f800000 ;  /* 0x3f800000ff5a7424 */ /* 0x000fe200078e00ff */
[----:B------:R-:W-:Y:S01]  /*04d0*/  CS2R R60, SRZ ;  /* 0x00000000003c7805 */ /* 0x000fe2000001ff00 */
[----:B------:R-:W-:Y:S01]  /*04e0*/  IMAD.MOV.U32 R88, RZ, RZ, 0x3f800000 ;  /* 0x3f800000ff587424 */ /* 0x000fe200078e00ff */
[----:B------:R-:W-:Y:S01]  /*04f0*/  CS2R R62, SRZ ;  /* 0x00000000003e7805 */ /* 0x000fe2000001ff00 */
[----:B------:R-:W-:Y:S01]  /*0500*/  IMAD.MOV.U32 R41, RZ, RZ, -0x800000 ;  /* 0xff800000ff297424 */ /* 0x000fe200078e00ff */
[----:B--2---:R0:W-:Y:S04]  /*0510*/  STS.U16 [R81+UR25], R18 ;  /* 0x0000001251007988 */ /* 0x0041e80008000419 */
[----:B---3--:R0:W-:Y:S04]  /*0520*/  STS.U16 [R81+UR25+0x400], R20 ;  /* 0x0004001451007988 */ /* 0x0081e80008000419 */
[----:B-----5:R0:W-:Y:S04]  /*0530*/  STS.U16 [R81+UR25+0x800], R10 ;  /* 0x0008000a51007988 */ /* 0x0201e80008000419 */
[----:B------:R0:W-:Y:S04]  /*0540*/  STS.U16 [R81+UR25+0xc00], R12 ;  /* 0x000c000c51007988 */ /* 0x0001e80008000419 */
[----:B------:R0:W-:Y:S04]  /*0550*/  STS.U16 [R84+UR25+0x200], R5 ;  /* 0x0002000554007988 */ /* 0x0001e80008000419 */
[----:B------:R0:W-:Y:S04]  /*0560*/  STS.U16 [R84+UR25+0x600], R9 ;  /* 0x0006000954007988 */ /* 0x0001e80008000419 */
[----:B------:R0:W-:Y:S04]  /*0570*/  STS.U16 [R84+UR25+0xa00], R3 ;  /* 0x000a000354007988 */ /* 0x0001e80008000419 */
[----:B------:R0:W-:Y:S01]  /*0580*/  STS.U16 [R84+UR25+0xe00], R7 ;  /* 0x000e000754007988 */ /* 0x0001e20008000419 */
[----:B------:R-:W-:Y:S05]  /*0590*/  @!P0 BRA `(.L_x_0) ;  /* 0x0000002000c88947 */ /* 0x000fea0003800000 */
[----:B------:R-:W1:Y:S01]  /*05a0*/  LDC.64 R76, c[0x0][0x250] ;  /* 0x00009400ff4c7b82 */ /* 0x000e620000000a00 */
[----:B0-----:R-:W-:Y:S01]  /*05b0*/  LOP3.LUT R3, R0, 0x1f, RZ, 0xc0, !PT ;  /* 0x0000001f00037812 */ /* 0x001fe200078ec0ff */
[----:B------:R-:W-:Y:S01]  /*05c0*/  ULDC UR4, c[0x0][0x258] ;  /* 0x0000960000047ab9 */ /* 0x000fe20000000800 */
[--C-:B------:R-:W-:Y:S01]  /*05d0*/  SHF.R.U32.HI R4, RZ, 0x5, R0.reuse ;  /* 0x00000005ff047819 */ /* 0x100fe20000011600 */
[----:B------:R-:W-:Y:S01]  /*05e0*/  ULDC.64 UR6, c[0x0][0x220] ;  /* 0x0000880000067ab9 */ /* 0x000fe20000000a00 */
[----:B------:R-:W-:Y:S01]  /*05f0*/  SHF.R.U32.HI R6, RZ, 0x2, R0 ;  /* 0x00000002ff067819 */ /* 0x000fe20000011600 */
[----:B------:R-:W-:Y:S01]  /*0600*/  IMAD R5, R3, UR4, RZ ;  /* 0x0000000403057c24 */ /* 0x000fe2000f8e02ff */
[----:B------:R-:W-:Y:S01]  /*0610*/  R2UR UR28, R4 ;  /* 0x00000000041c72ca */ /* 0x000fe200000e0000 */
[----:B------:R-:W0:Y:S01]  /*0620*/  LDC.64 R74, c[0x0][0x260] ;  /* 0x00009800ff4a7b82 */ /* 0x000e220000000a00 */
[----:B------:R-:W-:Y:S01]  /*0630*/  ULDC.64 UR4, c[0x0][0x218] ;  /* 0x0000860000047ab9 */ /* 0x000fe20000000a00 */
[----:B------:R-:W-:Y:S01]  /*0640*/  IMAD.SHL.U32 R7, R5, 0x2, RZ ;  /* 0x0000000205077824 */ /* 0x000fe200078e00ff */
[----:B------:R-:W-:Y:S01]  /*0650*/  SGXT.U32 R6, R6, 0x3 ;  /* 0x000000030606781a */ /* 0x000fe20000000000 */
[----:B------:R-:W-:Y:S01]  /*0660*/  UIADD3 UR29, UR25, 0x1000, URZ ;  /* 0x00001000191d7890 */ /* 0x000fe2000fffe03f */
[----:B------:R-:W-:Y:S01]  /*0670*/  LOP3.LUT R104, R80, 0x6, RZ, 0xc0, !PT ;  /* 0x0000000650687812 */ /* 0x000fe200078ec0ff */
[----:B------:R-:W-:Y:S01]  /*0680*/  UMOV UR8, 0x80 ;  /* 0x0000008000087882 */ /* 0x000fe20000000000 */
[----:B------:R-:W-:Y:S01]  /*0690*/  UMOV UR9, 0x40000040 ;  /* 0x4000004000097882 */ /* 0x000fe20000000000 */
[----:B------:R-:W2:Y:S01]  /*06a0*/  LDC R28, c[0x0][0x268] ;  /* 0x00009a00ff1c7b82 */ /* 0x000ea20000000800 */
[----:B------:R-:W-:Y:S01]  /*06b0*/  USHF.R.U32.HI UR22, URZ, 0x4, UR29 ;  /* 0x000000043f167899 */ /* 0x000fe2000801161d */
[----:B------:R-:W-:Y:S01]  /*06c0*/  IMAD.MOV.U32 R90, RZ, RZ, 0x3f800000 ;  /* 0x3f800000ff5a7424 */ /* 0x000fe200078e00ff */
[----:B------:R-:W-:Y:S01]  /*06d0*/  CS2R R56, SRZ ;  /* 0x0000000000387805 */ /* 0x000fe2000001ff00 */
[----:B------:R-:W-:Y:S01]  /*06e0*/  IMAD.MOV.U32 R91, RZ, RZ, -0x800000 ;  /* 0xff800000ff5b7424 */ /* 0x000fe200078e00ff */
[----:B------:R-:W-:Y:S01]  /*06f0*/  USGXT.U32 UR22, UR22, 0xe ;  /* 0x0000000e1616789a */ /* 0x000fe20008000000 */
[----:B------:R-:W-:Y:S01]  /*0700*/  IMAD.MOV.U32 R89, RZ, RZ, RZ ;  /* 0x000000ffff597224 */ /* 0x000fe200078e00ff */
[----:B------:R-:W-:Y:S01]  /*0710*/  CS2R R58, SRZ ;  /* 0x00000000003a7805 */ /* 0x000fe2000001ff00 */
[----:B-1----:R-:W-:Y:S01]  /*0720*/  IMAD R3, R76, UR24, RZ ;  /* 0x000000184c037c24 */ /* 0x002fe2000f8e02ff */
[----:B------:R-:W-:Y:S01]  /*0730*/  SHF.R.U32.HI R76, RZ, 0x1, R2 ;  /* 0x00000001ff4c7819 */ /* 0x000fe20000011602 */
[----:B------:R-:W-:Y:S01]  /*0740*/  UIADD3 UR10, UP0, UR22, 0x2, URZ ;  /* 0x00000002160a7890 */ /* 0x000fe2000ff1e03f */
[----:B------:R-:W-:Y:S01]  /*0750*/  LOP3.LUT R2, R0, 0x3f, RZ, 0xc0, !PT ;  /* 0x0000003f00027812 */ /* 0x000fe200078ec0ff */
[----:B------:R-:W-:Y:S01]  /*0760*/  IMAD.SHL.U32 R4, R3, 0x2, RZ ;  /* 0x0000000203047824 */ /* 0x000fe200078e00ff */
[----:B------:R-:W-:Y:S01]  /*0770*/  LOP3.LUT R76, R15, R76, R6, 0xfe, !PT ;  /* 0x0000004c0f4c7212 */ /* 0x000fe200078efe06 */
[----:B------:R-:W-:Y:S01]  /*0780*/  IMAD.HI R3, R3, 0x2, RZ ;  /* 0x0000000203037827 */ /* 0x000fe200078e02ff */
[----:B------:R-:W-:-:S02]  /*0790*/  CS2R R60, SRZ ;  /* 0x00000000003c7805 */ /* 0x000fc4000001ff00 */
[----:B------:R-:W-:Y:S02]  /*07a0*/  CS2R R62, SRZ ;  /* 0x00000000003e7805 */ /* 0x000fe4000001ff00 */
[----:B------:R-:W-:Y:S01]  /*07b0*/  IADD3 R19, P0, P1, R7, UR4, R4 ;  /* 0x0000000407137c10 */ /* 0x000fe2000f91e004 */
[----:B0-----:R-:W-:Y:S01]  /*07c0*/  IMAD R6, R2, R75, RZ ;  /* 0x0000004b02067224 */ /* 0x001fe200078e02ff */
[----:B------:R-:W-:Y:S01]  /*07d0*/  SHF.R.U32.HI R4, RZ, 0x5, R0 ;  /* 0x00000005ff047819 */ /* 0x000fe20000011600 */
[----:B------:R-:W-:Y:S01]  /*07e0*/  IMAD.HI R2, R5, 0x2, RZ ;  /* 0x0000000205027827 */ /* 0x000fe200078e02ff */
[----:B------:R-:W-:Y:S01]  /*07f0*/  UIADD3 UR4, UR28, 0x18, URZ ;  /* 0x000000181c047890 */ /* 0x000fe2000fffe03f */
[----:B------:R-:W-:Y:S01]  /*0800*/  LOP3.LUT R86, R76, 0x8, RZ, 0xfc, !PT ;  /* 0x000000084c567812 */ /* 0x000fe200078efcff */
[----:B------:R-:W-:Y:S01]  /*0810*/  UMOV UR21, 0x40000040 ;  /* 0x4000004000157882 */ /* 0x000fe20000000000 */
[----:B------:R-:W-:Y:S01]  /*0820*/  SGXT.U32 R4, R4, 0x3 ;  /* 0x000000030404781a */ /* 0x000fe20000000000 */
[----:B------:R-:W-:Y:S01]  /*0830*/  IMAD R74, R74, UR24, RZ ;  /* 0x000000184a4a7c24 */ /* 0x000fe2000f8e02ff */
[----:B------:R-:W-:Y:S01]  /*0840*/  IADD3.X R15, R2, UR5, R3, P0, P1 ;  /* 0x00000005020f7c10 */ /* 0x000fe200087e2403 */
[----:B------:R-:W-:Y:S01]  /*0850*/  IMAD.SHL.U32 R8, R6, 0x2, RZ ;  /* 0x0000000206087824 */ /* 0x000fe200078e00ff */
[----:B------:R-:W-:Y:S01]  /*0860*/  UIADD3 UR5, UR28, 0x38, URZ ;  /* 0x000000381c057890 */ /* 0x000fe2000fffe03f */
[----:B------:R-:W-:-:S02]  /*0870*/  IMAD R4, R4, R77, RZ ;  /* 0x0000004d04047224 */ /* 0x000fc400078e02ff */
[----:B------:R-:W-:Y:S02]  /*0880*/  IMAD.SHL.U32 R5, R74, 0x2, RZ ;  /* 0x000000024a057824 */ /* 0x000fe400078e00ff */
[C---:B------:R-:W-:Y:S01]  /*0890*/  IMAD R2, R77.reuse, 0x8, R4 ;  /* 0x000000084d027824 */ /* 0x040fe200078e0204 */
[-C--:B------:R-:W-:Y:S01]  /*08a0*/  LEA R72, P5, R4, R19.reuse, 0x1 ;  /* 0x0000001304487211 */ /* 0x080fe200078a08ff */
[----:B------:R-:W-:Y:S01]  /*08b0*/  IMAD.HI R7, R6, 0x2, RZ ;  /* 0x0000000206077827 */ /* 0x000fe200078e02ff */
[----:B------:R-:W-:Y:S01]  /*08c0*/  IADD3 R26, P0, P1, R8, UR6, R5 ;  /* 0x00000006081a7c10 */ /* 0x000fe2000f91e005 */
[----:B------:R-:W-:Y:S01]  /*08d0*/  USHF.R.U32.HI UR6, URZ, 0x4, UR25 ;  /* 0x000000043f067899 */ /* 0x000fe20008011619 */
[----:B------:R-:W-:Y:S01]  /*08e0*/  LEA R70, P4, R2, R19, 0x1 ;  /* 0x0000001302467211 */ /* 0x000fe200078808ff */
[----:B------:R-:W-:Y:S01]  /*08f0*/  IMAD R6, R77, 0x8, R2 ;  /* 0x000000084d067824 */ /* 0x000fe200078e0202 */
[-C--:B------:R-:W-:Y:S01]  /*0900*/  LEA.HI.X.SX32 R73, R4, R15.reuse, 0x1, P5 ;  /* 0x0000000f04497211 */ /* 0x080fe200028f0eff */
[----:B--2---:R-:W-:Y:S01]  /*0910*/  IMAD R9, R79, R28, RZ ;  /* 0x0000001c4f097224 */ /* 0x004fe200078e02ff */
[----:B------:R-:W-:Y:S01]  /*0920*/  LEA.HI.X.SX32 R71, R2, R15, 0x1, P4 ;  /* 0x0000000f02477211 */ /* 0x000fe200020f0eff */
[C---:B------:R-:W-:Y:S01]  /*0930*/  IMAD R8, R77.reuse, 0x10, R6 ;  /* 0x000000104d087824 */ /* 0x040fe200078e0206 */
[C---:B------:R-:W-:Y:S01]  /*0940*/  LEA R64, P5, R6.reuse, R19, 0x1 ;  /* 0x0000001306407211 */ /* 0x040fe200078a08ff */
[C---:B------:R-:W-:Y:S01]  /*0950*/  IMAD R3, R77.reuse, UR4, RZ ;  /* 0x000000044d037c24 */ /* 0x040fe2000f8e02ff */
[----:B------:R-:W-:Y:S01]  /*0960*/  USGXT.U32 UR6, UR6, 0xe ;  /* 0x0000000e0606789a */ /* 0x000fe20008000000 */
[----:B------:R-:W-:Y:S01]  /*0970*/  IMAD R4, R77, 0x8, R8 ;  /* 0x000000084d047824 */ /* 0x000fe200078e0208 */
[----:B------:R-:W-:Y:S01]  /*0980*/  LEA.HI.X.SX32 R65, R6, R15, 0x1, P5 ;  /* 0x0000000f06417211 */ /* 0x000fe200028f0eff */
[----:B------:R-:W-:Y:S01]  /*0990*/  IMAD R11, R28, 0x4, R9 ;  /* 0x000000041c0b7824 */ /* 0x000fe200078e0209 */
[-C--:B------:R-:W-:Y:S01]  /*09a0*/  LEA R68, P3, R3, R19.reuse, 0x1 ;  /* 0x0000001303447211 */ /* 0x080fe200078608ff */
[C---:B------:R-:W-:Y:S01]  /*09b0*/  IMAD R2, R77.reuse, 0x8, R4 ;  /* 0x000000084d027824 */ /* 0x040fe200078e0204 */
[----:B------:R-:W-:Y:S01]  /*09c0*/  LEA R20, P4, R4, R19, 0x1 ;  /* 0x0000001304147211 */ /* 0x000fe200078808ff */
[----:B------:R-:W-:Y:S01]  /*09d0*/  IMAD R5, R77, UR5, RZ ;  /* 0x000000054d057c24 */ /* 0x000fe2000f8e02ff */
[----:B------:R-:W-:Y:S01]  /*09e0*/  LEA.HI.X.SX32 R69, R3, R15, 0x1, P3 ;  /* 0x0000000f03457211 */ /* 0x000fe200018f0eff */
[----:B------:R-:W-:Y:S01]  /*09f0*/  IMAD R13, R28, 0x4, R11 ;  /* 0x000000041c0d7824 */ /* 0x000fe200078e020b */
[-C--:B------:R-:W-:Y:S01]  /*0a00*/  LEA R18, P5, R2, R19.reuse, 0x1 ;  /* 0x0000001302127211 */ /* 0x080fe200078a08ff */
[----:B------:R-:W-:Y:S01]  /*0a10*/  IMAD.HI R74, R74, 0x2, RZ ;  /* 0x000000024a4a7827 */ /* 0x000fe200078e02ff */
[CC--:B------:R-:W-:Y:S01]  /*0a20*/  LEA R66, P2, R5.reuse, R19.reuse, 0x1 ;  /* 0x0000001305427211 */ /* 0x0c0fe200078408ff */
[----:B------:R-:W-:Y:S01]  /*0a30*/  UMOV UR5, URZ ;  /* 0x0000003f00057c82 */ /* 0x000fe20008000000 */
[----:B------:R-:W-:Y:S01]  /*0a40*/  LEA R22, P3, R8, R19, 0x1 ;  /* 0x0000001308167211 */ /* 0x000fe200078608ff */
[----:B------:R-:W-:Y:S01]  /*0a50*/  UIADD3.X UR11, UR5, -0x7fffffe0, URZ, UP0, !UPT ;  /* 0x80000020050b7890 */ /* 0x000fe200087fe43f */
[-C--:B------:R-:W-:Y:S01]  /*0a60*/  LEA.HI.X.SX32 R19, R2, R15.reuse, 0x1, P5 ;  /* 0x0000000f02137211 */ /* 0x080fe200028f0eff */
[C---:B------:R-:W-:Y:S01]  /*0a70*/  IMAD R2, R28.reuse, 0x4, R13 ;  /* 0x000000041c027824 */ /* 0x040fe200078e020d */
[-C--:B------:R-:W-:Y:S01]  /*0a80*/  LEA.HI.X.SX32 R67, R5, R15.reuse, 0x1, P2 ;  /* 0x0000000f05437211 */ /* 0x080fe200010f0eff */
[----:B------:R-:W-:Y:S01]  /*0a90*/  IMAD.MOV.U32 R87, RZ, RZ, RZ ;  /* 0x000000ffff577224 */ /* 0x000fe200078e00ff */
[----:B------:R-:W-:Y:S01]  /*0aa0*/  IADD3.X R74, R7, UR7, R74, P0, P1 ;  /* 0x00000007074a7c10 */ /* 0x000fe200087e244a */
[C---:B------:R-:W-:Y:S01]  /*0ab0*/  IMAD R3, R28.reuse, 0x4, R2 ;  /* 0x000000041c037824 */ /* 0x040fe200078e0202 */
[-C--:B------:R-:W-:Y:S01]  /*0ac0*/  LEA R16, P0, R9, R26.reuse, 0x1 ;  /* 0x0000001a09107211 */ /* 0x080fe200078008ff */
[----:B------:R-:W-:Y:S01]  /*0ad0*/  IMAD.MOV.U32 R88, RZ, RZ, 0x3f800000 ;  /* 0x3f800000ff587424 */ /* 0x000fe200078e00ff */
[----:B------:R-:W-:Y:S01]  /*0ae0*/  LEA R14, P1, R11, R26, 0x1 ;  /* 0x0000001a0b0e7211 */ /* 0x000fe200078208ff */
[----:B------:R-:W-:Y:S01]  /*0af0*/  IMAD R5, R28, 0x4, R3 ;  /* 0x000000041c057824 */ /* 0x000fe200078e0203 */
[----:B------:R-:W-:Y:S01]  /*0b00*/  LEA.HI.X.SX32 R17, R9, R74, 0x1, P0 ;  /* 0x0000004a09117211 */ /* 0x000fe200000f0eff */
[----:B------:R-:W-:Y:S01]  /*0b10*/  UMOV UR7, URZ ;  /* 0x0000003f00077c82 */ /* 0x000fe20008000000 */
[-C--:B------:R-:W-:Y:S01]  /*0b20*/  LEA R10, P0, R2, R26.reuse, 0x1 ;  /* 0x0000001a020a7211 */ /* 0x080fe200078008ff */
[----:B------:R-:W-:Y:S01]  /*0b30*/  IMAD R24, R28, 0x4, R5 ;  /* 0x000000041c187824 */ /* 0x000fe200078e0205 */
[----:B------:R-:W-:Y:S01]  /*0b40*/  LEA R12, P2, R13, R26, 0x1 ;  /* 0x0000001a0d0c7211 */ /* 0x000fe200078408ff */
[----:B------:R-:W-:Y:S01]  /*0b50*/  UIADD3.64 UR8, UR6, UR8, URZ ;  /* 0x0000000806087297 */ /* 0x000fe2000fffe03f */
[-C--:B------:R-:W-:Y:S01]  /*0b60*/  LEA.HI.X.SX32 R23, R8, R15.reuse, 0x1, P3 ;  /* 0x0000000f08177211 */ /* 0x080fe200018f0eff */
[----:B------:R-:W-:Y:S01]  /*0b70*/  IMAD R25, R28, 0x4, R24 ;  /* 0x000000041c197824 */ /* 0x000fe200078e0218 */
[----:B------:R-:W-:Y:S01]  /*0b80*/  LEA.HI.X.SX32 R21, R4, R15, 0x1, P4 ;  /* 0x0000000f04157211 */ /* 0x000fe200020f0eff */
[----:B------:R-:W-:Y:S01]  /*0b90*/  UMOV UR4, URZ ;  /* 0x0000003f00047c82 */ /* 0x000fe20008000000 */
[-C--:B------:R-:W-:Y:S01]  /*0ba0*/  LEA.HI.X.SX32 R15, R11, R74.reuse, 0x1, P1 ;  /* 0x0000004a0b0f7211 */ /* 0x080fe200008f0eff */
[----:B------:R-:W-:Y:S01]  /*0bb0*/  UIADD3.64 UR14, UR10, 0x7e, URZ ;  /* 0x0000007e0a0e7897 */ /* 0x000fe2000fffe03f */
[-C--:B------:R-:W-:Y:S01]  /*0bc0*/  LEA.HI.X.SX32 R11, R2, R74.reuse, 0x1, P0 ;  /* 0x0000004a020b7211 */ /* 0x080fe200000f0eff */
[----:B------:R-:W-:Y:S01]  /*0bd0*/  UIADD3.64 UR18, UR10, 0x80, URZ ;  /* 0x000000800a127897 */ /* 0x000fe2000fffe03f */
[----:B------:R-:W-:Y:S01]  /*0be0*/  LEA.HI.X.SX32 R13, R13, R74, 0x1, P2 ;  /* 0x0000004a0d0d7211 */ /* 0x000fe200010f0eff */
[----:B------:R-:W-:Y:S01]  /*0bf0*/  ULDC UR7, c[0x0][0x238] ;  /* 0x00008e0000077ab9 */ /* 0x000fe20000000800 */
[-C--:B------:R-:W-:Y:S01]  /*0c00*/  LEA R8, P0, R3, R26.reuse, 0x1 ;  /* 0x0000001a03087211 */ /* 0x080fe200078008ff */
[----:B------:R-:W-:Y:S01]  /*0c10*/  UMOV UR20, UR6 ;  /* 0x0000000600147c82 */ /* 0x000fe20008000000 */
[----:B------:R-:W-:-:S02]  /*0c20*/  LEA R6, P1, R5, R26, 0x1 ;  /* 0x0000001a05067211 */ /* 0x000fc400078208ff */
[CC--:B------:R-:W-:Y:S02]  /*0c30*/  LEA R4, P2, R24.reuse, R26.reuse, 0x1 ;  /* 0x0000001a18047211 */ /* 0x0c0fe400078408ff */
[----:B------:R-:W-:Y:S02]  /*0c40*/  LEA R2, P3, R25, R26, 0x1 ;  /* 0x0000001a19027211 */ /* 0x000fe400078608ff */
[-C--:B------:R-:W-:Y:S02]  /*0c50*/  LEA.HI.X.SX32 R9, R3, R74.reuse, 0x1, P0 ;  /* 0x0000004a03097211 */ /* 0x080fe400000f0eff */
[-C--:B------:R-:W-:Y:S02]  /*0c60*/  LEA.HI.X.SX32 R7, R5, R74.reuse, 0x1, P1 ;  /* 0x0000004a05077211 */ /* 0x080fe400008f0eff */
[-C--:B------:R-:W-:Y:S02]  /*0c70*/  LEA.HI.X.SX32 R5, R24, R74.reuse, 0x1, P2 ;  /* 0x0000004a18057211 */ /* 0x080fe400010f0eff */
[----:B------:R-:W-:Y:S01]  /*0c80*/  LEA.HI.X.SX32 R3, R25, R74, 0x1, P3 ;  /* 0x0000004a19037211 */ /* 0x000fe200018f0eff */
[----:B------:R-:W-:-:S07]  /*0c90*/  IMAD.MOV.U32 R74, RZ, RZ, -0x800000 ;  /* 0xff800000ff4a7424 */ /* 0x000fce00078e00ff */
.L_x_1:
[----:B------:R-:W-:-:S04]  /*0ca0*/  IMAD.WIDE R24, R89, 0x2, R72 ;  /* 0x0000000259187825 */ /* 0x000fc800078e0248 */
[C---:B------:R-:W-:Y:S02]  /*0cb0*/  IMAD.WIDE R26, R89.reuse, 0x2, R70 ;  /* 0x00000002591a7825 */ /* 0x040fe400078e0246 */
[----:B------:R-:W2:Y:S02]  /*0cc0*/  LDG.E.U16 R24, desc[UR26][R24.64] ;  /* 0x0000001a18187981 */ /* 0x000ea4000c1e1500 */
[C---:B------:R-:W-:Y:S02]  /*0cd0*/  IMAD.WIDE R28, R89.reuse, 0x2, R64 ;  /* 0x00000002591c7825 */ /* 0x040fe400078e0240 */
[----:B------:R-:W3:Y:S02]  /*0ce0*/  LDG.E.U16 R92, desc[UR26][R26.64] ;  /* 0x0000001a1a5c7981 */ /* 0x000ee4000c1e1500 */
[C---:B------:R-:W-:Y:S02]  /*0cf0*/  IMAD.WIDE R30, R89.reuse, 0x2, R68 ;  /* 0x00000002591e7825 */ /* 0x040fe400078e0244 */
[----:B------:R-:W4:Y:S02]  /*0d00*/  LDG.E.U16 R94, desc[UR26][R28.64] ;  /* 0x0000001a1c5e7981 */ /* 0x000f24000c1e1500 */
[----:B------:R-:W-:-:S02]  /*0d10*/  IMAD.WIDE R32, R89, 0x2, R22 ;  /* 0x0000000259207825 */ /* 0x000fc400078e0216 */
[----:B------:R-:W5:Y:S02]  /*0d20*/  LDG.E.U16 R96, desc[UR26][R30.64] ;  /* 0x0000001a1e607981 */ /* 0x000f64000c1e1500 */
[C---:B------:R-:W-:Y:S02]  /*0d30*/  IMAD.WIDE R34, R89.reuse, 0x2, R20 ;  /* 0x0000000259227825 */ /* 0x040fe400078e0214 */
[----:B------:R-:W5:Y:S02]  /*0d40*/  LDG.E.U16 R98, desc[UR26][R32.64] ;  /* 0x0000001a20627981 */ /* 0x000f64000c1e1500 */
[C---:B------:R-:W-:Y:S02]  /*0d50*/  IMAD.WIDE R36, R89.reuse, 0x2, R18 ;  /* 0x0000000259247825 */ /* 0x040fe400078e0212 */
[----:B------:R-:W5:Y:S02]  /*0d60*/  LDG.E.U16 R100, desc[UR26][R34.64] ;  /* 0x0000001a22647981 */ /* 0x000f64000c1e1500 */
[----:B------:R-:W-:-:S02]  /*0d70*/  IMAD.WIDE R38, R89, 0x2, R66 ;  /* 0x0000000259267825 */ /* 0x000fc400078e0242 */
[----:B------:R-:W5:Y:S04]  /*0d80*/  LDG.E.U16 R102, desc[UR26][R36.64] ;  /* 0x0000001a24667981 */ /* 0x000f68000c1e1500 */
[----:B------:R-:W5:Y:S01]  /*0d90*/  LDG.E.U16 R106, desc[UR26][R38.64] ;  /* 0x0000001a266a7981 */ /* 0x000f62000c1e1500 */
[----:B------:R-:W-:Y:S06]  /*0da0*/  BAR.SYNC.DEFER_BLOCKING 0x0 ;  /* 0x0000000000007b1d */ /* 0x000fec0000010000 */
[----:B------:R-:W-:Y:S01]  /*0db0*/  UMOV UR23, 0x80000020 ;  /* 0x8000002000177882 */ /* 0x000fe20000000000 */
[----:B------:R-:W-:Y:S01]  /*0dc0*/  UMOV UR12, UR20 ;  /* 0x00000014000c7c82 */ /* 0x000fe20008000000 */
[----:B------:R-:W-:Y:S01]  /*0dd0*/  UMOV UR13, UR21 ;  /* 0x00000015000d7c82 */ /* 0x000fe20008000000 */
[----:B------:R-:W-:Y:S01]  /*0de0*/  UMOV UR16, UR8 ;  /* 0x0000000800107c82 */ /* 0x000fe20008000000 */
[----:B------:R-:W-:Y:S01]  /*0df0*/  UMOV UR17, UR9 ;  /* 0x0000000900117c82 */ /* 0x000fe20008000000 */
[----:B------:R-:W-:-:S04]  /*0e00*/  IADD3 R105, P0, R104, UR4, RZ ;  /* 0x0000000468697c10 */ /* 0x000fc8000ff1e0ff */
[C---:B------:R-:W-:Y:S01]  /*0e10*/  IADD3 R93, P2, R105.reuse, 0x9, RZ ;  /* 0x00000009695d7810 */ /* 0x040fe20007f5e0ff */
[----:B------:R-:W-:Y:S01]  /*0e20*/  IMAD.X R112, RZ, RZ, UR5, P0 ;  /* 0x00000005ff707e24 */ /* 0x000fe200080e06ff */
[----:B------:R-:W-:Y:S02]  /*0e30*/  IADD3 R95, P4, R105, 0x10, RZ ;  /* 0x00000010695f7810 */ /* 0x000fe40007f9e0ff */
[C---:B------:R-:W-:Y:S01]  /*0e40*/  ISETP.GT.U32.AND P5, PT, R93.reuse, R76, PT ;  /* 0x0000004c5d00720c */ /* 0x040fe20003fa4070 */
[--C-:B------:R-:W-:Y:S01]  /*0e50*/  IMAD.X R110, RZ, RZ, R112.reuse, P2 ;  /* 0x000000ffff6e7224 */ /* 0x100fe200010e0670 */
[----:B------:R-:W-:Y:S02]  /*0e60*/  ISETP.GT.U32.AND P1, PT, R93, R86, PT ;  /* 0x000000565d00720c */ /* 0x000fe40003f24070 */
[----:B------:R-:W-:Y:S01]  /*0e70*/  IADD3 R93, P3, R105, 0x11, RZ ;  /* 0x00000011695d7810 */ /* 0x000fe20007f7e0ff */
[----:B------:R-:W-:Y:S01]  /*0e80*/  IMAD.X R114, RZ, RZ, R112, P4 ;  /* 0x000000ffff727224 */ /* 0x000fe200020e0670 */
[----:B------:R-:W-:-:S02]  /*0e90*/  ISETP.GT.U32.AND.EX P1, PT, R110, RZ, PT, P1 ;  /* 0x000000ff6e00720c */ /* 0x000fc40003f24110 */
[-C--:B------:R-:W-:Y:S01]  /*0ea0*/  ISETP.GT.U32.AND P2, PT, R95, R86.reuse, PT ;  /* 0x000000565f00720c */ /* 0x080fe20003f44070 */
[----:B------:R-:W-:Y:S01]  /*0eb0*/  IMAD.X R113, RZ, RZ, R112, P3 ;  /* 0x000000ffff717224 */ /* 0x000fe200018e0670 */
[----:B------:R-:W-:Y:S01]  /*0ec0*/  ISETP.GT.U32.AND P4, PT, R93, R86, PT ;  /* 0x000000565d00720c */ /* 0x000fe20003f84070 */
[----:B--2---:R0:W-:Y:S04]  /*0ed0*/  STS.U16 [R81+UR25+0x1000], R24 ;  /* 0x0010001851007988 */ /* 0x0041e80008000419 */
[----:B---3--:R-:W-:Y:S04]  /*0ee0*/  STS.U16 [R81+UR25+0x1200], R92 ;  /* 0x0012005c51007988 */ /* 0x008fe80008000419 */
[----:B----4-:R-:W-:Y:S04]  /*0ef0*/  STS.U16 [R81+UR25+0x1400], R94 ;  /* 0x0014005e51007988 */ /* 0x010fe80008000419 */
[----:B-----5:R-:W-:Y:S04]  /*0f00*/  STS.U16 [R81+UR25+0x1600], R96 ;  /* 0x0016006051007988 */ /* 0x020fe80008000419 */
[----:B------:R-:W-:Y:S04]  /*0f10*/  STS.U16 [R81+UR25+0x1800], R98 ;  /* 0x0018006251007988 */ /* 0x000fe80008000419 */
[----:B------:R1:W-:Y:S04]  /*0f20*/  STS.U16 [R81+UR25+0x1a00], R100 ;  /* 0x001a006451007988 */ /* 0x0003e80008000419 */
[----:B------:R2:W-:Y:S04]  /*0f30*/  STS.U16 [R81+UR25+0x1c00], R102 ;  /* 0x001c006651007988 */ /* 0x0005e80008000419 */
[----:B------:R3:W-:Y:S01]  /*0f40*/  STS.U16 [R81+UR25+0x1e00], R106 ;  /* 0x001e006a51007988 */ /* 0x0007e20008000419 */
[----:B------:R4:W-:Y:S06]  /*0f50*/  MEMBAR.ALL.CTA ;  /* 0x0000000000007992 */ /* 0x0009ec0000008000 */
[----:B----4-:R-:W4:Y:S02]  /*0f60*/  FENCE.VIEW.ASYNC.S ;  /* 0x00000000000073c6 */ /* 0x010f240000000000 */
[----:B----4-:R-:W-:Y:S06]  /*0f70*/  BAR.SYNC.DEFER_BLOCKING 0x0 ;  /* 0x0000000000007b1d */ /* 0x010fec0000010000 */
[----:B0-----:R-:W-:-:S06]  /*0f80*/  WARPGROUP.ARRIVE ;  /* 0x00000000000079c5 */ /* 0x001fcc0000000000 */
[----:B------:R-:W-:Y:S04]  /*0f90*/  HGMMA.64x32x16.F32.BF16 R40, gdesc[UR20].tnspA, RZ, !UPT ;  /* 0x20600000142879f0 */ /* 0x000fe8000c7018ff */
[----:B------:R-:W-:Y:S04]  /*0fa0*/  HGMMA.64x32x16.F32.BF16 R40, gdesc[UR8].tnspA, R40 ;  /* 0x20600000082879f0 */ /* 0x000fe80008701828 */
[----:B------:R-:W-:Y:S04]  /*0fb0*/  HGMMA.64x32x16.F32.BF16 R24, gdesc[UR12].tnspA, RZ, !UPT ;  /* 0x206000000c1879f0 */ /* 0x000fe8000c7018ff */
[----:B------:R-:W-:Y:S01]  /*0fc0*/  HGMMA.64x32x16.F32.BF16 R24, gdesc[UR16].tnspA, R24, gsb0 ;  /* 0x20600000101879f0 */ /* 0x000fe20008001818 */
[----:B------:R-:W-:-:S02]  /*0fd0*/  ISETP.GT.U32.AND.EX P2, PT, R114, RZ, PT, P2 ;  /* 0x000000ff7200720c */ /* 0x000fc40003f44120 */
[----:B------:R-:W-:Y:S01]  /*0fe0*/  ISETP.GT.U32.AND.EX P4, PT, R113, RZ, PT, P4 ;  /* 0x000000ff7100720c */ /* 0x000fe20003f84140 */
[----:B-1----:R-:W-:Y:S01]  /*0ff0*/  IMAD.WIDE R100, R87, 0x2, R16 ;  /* 0x0000000257647825 */ /* 0x002fe200078e0210 */
[----:B------:R-:W-:-:S03]  /*1000*/  ISETP.GT.U32.AND P0, PT, R95, R76, PT ;  /* 0x0000004c5f00720c */ /* 0x000fc60003f04070 */
[C---:B------:R-:W-:Y:S02]  /*1010*/  IMAD.WIDE R94, R87.reuse, 0x2, R8 ;  /* 0x00000002575e7825 */ /* 0x040fe400078e0208 */
[----:B------:R-:W4:Y:S02]  /*1020*/  LDG.E.U16 R100, desc[UR26][R100.64] ;  /* 0x0000001a64647981 */ /* 0x000f24000c1e1500 */
[C---:B------:R-:W-:Y:S02]  /*1030*/  IMAD.WIDE R98, R87.reuse, 0x2, R4 ;  /* 0x0000000257627825 */ /* 0x040fe400078e0204 */
[----:B------:R-:W5:Y:S02]  /*1040*/  LDG.E.U16 R94, desc[UR26][R94.64] ;  /* 0x0000001a5e5e7981 */ /* 0x000f64000c1e1500 */
[C---:B--2---:R-:W-:Y:S02]  /*1050*/  IMAD.WIDE R102, R87.reuse, 0x2, R14 ;  /* 0x0000000257667825 */ /* 0x044fe400078e020e */
[----:B------:R-:W2:Y:S02]  /*1060*/  LDG.E.U16 R98, desc[UR26][R98.64] ;  /* 0x0000001a62627981 */ /* 0x000ea4000c1e1500 */
[----:B------:R-:W-:-:S02]  /*1070*/  IMAD.WIDE R96, R87, 0x2, R6 ;  /* 0x0000000257607825 */ /* 0x000fc400078e0206 */
[----:B------:R-:W2:Y:S04]  /*1080*/  LDG.E.U16 R103, desc[UR26][R102.64] ;  /* 0x0000001a66677981 */ /* 0x000ea8000c1e1500 */
[----:B------:R-:W2:Y:S01]  /*1090*/  LDG.E.U16 R97, desc[UR26][R96.64] ;  /* 0x0000001a60617981 */ /* 0x000ea2000c1e1500 */
[----:B------:R-:W-:Y:S02]  /*10a0*/  WARPGROUP.DEPBAR.LE gsb0, 0x0 ;  /* 0x00008000000079c5 */ /* 0x000fe40000010000 */
[----:B------:R-:W-:Y:S01]  /*10b0*/  FMUL R47, R47, UR7 ;  /* 0x000000072f2f7c20 */ /* 0x000fe20008400000 */
[----:B---3--:R-:W-:Y:S01]  /*10c0*/  FMUL R106, R50, UR7 ;  /* 0x00000007326a7c20 */ /* 0x008fe20008400000 */
[----:B------:R-:W-:Y:S01]  /*10d0*/  FMUL R107, R51, UR7 ;  /* 0x00000007336b7c20 */ /* 0x000fe20008400000 */
[----:B------:R-:W-:-:S02]  /*10e0*/  IMAD.WIDE R50, R87, 0x2, R12 ;  /* 0x0000000257327825 */ /* 0x000fc400078e020c */
[----:B------:R-:W-:Y:S02]  /*10f0*/  FSEL R47, R47, -INF , !P1 ;  /* 0xff8000002f2f7808 */ /* 0x000fe40004800000 */
[-C--:B------:R-:W-:Y:S01]  /*1100*/  ISETP.GT.U32.AND P1, PT, R93, R76.reuse, PT ;  /* 0x0000004c5d00720c */ /* 0x080fe20003f24070 */
[----:B------:R0:W3:Y:S01]  /*1110*/  LDG.E.U16 R108, desc[UR26][R50.64] ;  /* 0x0000001a326c7981 */ /* 0x0000e2000c1e1500 */
[----:B------:R-:W-:Y:S02]  /*1120*/  IADD3 R93, P3, R105, 0x18, RZ ;  /* 0x00000018695d7810 */ /* 0x000fe40007f7e0ff */
[----:B------:R-:W-:Y:S02]  /*1130*/  FSEL R106, R106, -INF , !P2 ;  /* 0xff8000006a6a7808 */ /* 0x000fe40005000000 */
[----:B------:R-:W-:Y:S02]  /*1140*/  FSEL R107, R107, -INF , !P4 ;  /* 0xff8000006b6b7808 */ /* 0x000fe40006000000 */
[----:B------:R-:W-:-:S02]  /*1150*/  ISETP.GT.U32.AND P2, PT, R93, R76, PT ;  /* 0x0000004c5d00720c */ /* 0x000fc40003f44070 */
[----:B------:R-:W-:Y:S01]  /*1160*/  ISETP.GT.U32.AND P4, PT, R93, R86, PT ;  /* 0x000000565d00720c */ /* 0x000fe20003f84070 */
[----:B------:R-:W-:-:S04]  /*1170*/  IMAD.WIDE R92, R87, 0x2, R10 ;  /* 0x00000002575c7825 */ /* 0x000fc800078e020a */
[----:B0-----:R-:W-:Y:S02]  /*1180*/  IMAD.WIDE R50, R87, 0x2, R2 ;  /* 0x0000000257327825 */ /* 0x001fe400078e0202 */
[----:B------:R0:W2:Y:S04]  /*1190*/  LDG.E.U16 R93, desc[UR26][R92.64] ;  /* 0x0000001a5c5d7981 */ /* 0x0000a8000c1e1500 */
[----:B------:R1:W2:Y:S01]  /*11a0*/  LDG.E.U16 R51, desc[UR26][R50.64] ;  /* 0x0000001a32337981 */ /* 0x0002a2000c1e1500 */
[--C-:B------:R-:W-:Y:S01]  /*11b0*/  IMAD.X R102, RZ, RZ, R112.reuse, P3 ;  /* 0x000000ffff667224 */ /* 0x100fe200018e0670 */
[C---:B------:R-:W-:Y:S01]  /*11c0*/  IADD3 R101, P3, R105.reuse, 0x19, RZ ;  /* 0x0000001969657810 */ /* 0x040fe20007f7e0ff */
[----:B------:R-:W-:Y:S01]  /*11d0*/  FMUL R54, R54, UR7 ;  /* 0x0000000736367c20 */ /* 0x000fe20008400000 */
[----:B------:R-:W-:Y:S01]  /*11e0*/  LOP3.LUT R111, R105, 0x21, RZ, 0xfc, !PT ;  /* 0x00000021696f7812 */ /* 0x000fe200078efcff */
[----:B------:R-:W-:Y:S01]  /*11f0*/  FMUL R55, R55, UR7 ;  /* 0x0000000737377c20 */ /* 0x000fe20008400000 */
[----:B------:R-:W-:Y:S01]  /*1200*/  ISETP.GT.U32.AND.EX P4, PT, R102, RZ, PT, P4 ;  /* 0x000000ff6600720c */ /* 0x000fe20003f84140 */
[----:B------:R-:W-:Y:S01]  /*1210*/  IMAD.X R115, RZ, RZ, R112, P3 ;  /* 0x000000ffff737224 */ /* 0x000fe200018e0670 */
[----:B------:R-:W-:-:S02]  /*1220*/  ISETP.GT.U32.AND P3, PT, R101, R86, PT ;  /* 0x000000566500720c */ /* 0x000fc40003f64070 */
[----:B------:R-:W-:Y:S01]  /*1230*/  LOP3.LUT R109, R105, 0x28, RZ, 0xfc, !PT ;  /* 0x00000028696d7812 */ /* 0x000fe200078efcff */
[----:B------:R-:W-:Y:S01]  /*1240*/  FMUL R27, R27, UR7 ;  /* 0x000000071b1b7c20 */ /* 0x000fe20008400000 */
[----:B------:R-:W-:Y:S02]  /*1250*/  ISETP.GT.U32.AND.EX P3, PT, R115, RZ, PT, P3 ;  /* 0x000000ff7300720c */ /* 0x000fe40003f64130 */
[----:B------:R-:W-:Y:S01]  /*1260*/  LOP3.LUT R95, R105, 0x29, RZ, 0xfc, !PT ;  /* 0x00000029695f7812 */ /* 0x000fe200078efcff */
[----:B0-----:R-:W-:Y:S01]  /*1270*/  FMUL R92, R30, UR7 ;  /* 0x000000071e5c7c20 */ /* 0x001fe20008400000 */
[----:B------:R-:W-:Y:S01]  /*1280*/  FSEL R54, R54, -INF , !P4 ;  /* 0xff80000036367808 */ /* 0x000fe20006000000 */
[----:B------:R-:W-:Y:S01]  /*1290*/  FMUL R31, R31, UR7 ;  /* 0x000000071f1f7c20 */ /* 0x000fe20008400000 */
[-C--:B------:R-:W-:Y:S01]  /*12a0*/  ISETP.GT.U32.AND P4, PT, R111, R86.reuse, PT ;  /* 0x000000566f00720c */ /* 0x080fe20003f84070 */
[----:B------:R-:W-:Y:S01]  /*12b0*/  FMUL R42, R42, UR7 ;  /* 0x000000072a2a7c20 */ /* 0x000fe20008400000 */
[----:B------:R-:W-:Y:S01]  /*12c0*/  FSEL R55, R55, -INF , !P3 ;  /* 0xff80000037377808 */ /* 0x000fe20005800000 */
[----:B------:R-:W-:Y:S01]  /*12d0*/  FMUL R99, R43, UR7 ;  /* 0x000000072b637c20 */ /* 0x000fe20008400000 */
[----:B------:R-:W-:Y:S01]  /*12e0*/  ISETP.GT.U32.AND P3, PT, R109, R86, PT ;  /* 0x000000566d00720c */ /* 0x000fe20003f64070 */
[----:B------:R-:W-:Y:S01]  /*12f0*/  FMUL R46, R46, UR7 ;  /* 0x000000072e2e7c20 */ /* 0x000fe20008400000 */
[----:B------:R-:W-:Y:S01]  /*1300*/  ISETP.GT.U32.AND.EX P4, PT, R112, RZ, PT, P4 ;  /* 0x000000ff7000720c */ /* 0x000fe20003f84140 */
[----:B------:R-:W-:Y:S01]  /*1310*/  FMUL R34, R34, UR7 ;  /* 0x0000000722227c20 */ /* 0x000fe20008400000 */
[----:B------:R-:W-:-:S02]  /*1320*/  ISETP.GT.U32.AND.EX P3, PT, R112, RZ, PT, P3 ;  /* 0x000000ff7000720c */ /* 0x000fc40003f64130 */
[----:B------:R-:W-:Y:S01]  /*1330*/  LOP3.LUT R117, R105, 0x31, RZ, 0xfc, !PT ;  /* 0x0000003169757812 */ /* 0x000fe200078efcff */
[----:B------:R-:W-:Y:S01]  /*1340*/  FMUL R35, R35, UR7 ;  /* 0x0000000723237c20 */ /* 0x000fe20008400000 */
        /* <DEDUP_REMOVED lines=8> */
[----:B------:R-:W-:-:S02]  /*13d0*/  ISETP.GT.U32.AND.EX P4, PT, R112, RZ, PT, P4 ;  /* 0x000000ff7000720c */ /* 0x000fc40003f84140 */
[----:B------:R-:W-:Y:S01]  /*13e0*/  ISETP.GT.U32.AND.EX P5, PT, R110, RZ, PT, P5 ;  /* 0x000000ff6e00720c */ /* 0x000fe20003fa4150 */
[----:B------:R-:W-:Y:S01]  /*13f0*/  FMUL R49, R49, UR7 ;  /* 0x0000000731317c20 */ /* 0x000fe20008400000 */
[----:B------:R-:W-:Y:S01]  /*1400*/  ISETP.GT.U32.AND.EX P3, PT, R112, RZ, PT, P3 ;  /* 0x000000ff7000720c */ /* 0x000fe20003f64130 */
[----:B------:R-:W-:Y:S01]  /*1410*/  FMUL R48, R48, UR7 ;  /* 0x0000000730307c20 */ /* 0x000fe20008400000 */
[----:B------:R-:W-:Y:S02]  /*1420*/  FSEL R31, R31, -INF , !P4 ;  /* 0xff8000001f1f7808 */ /* 0x000fe40006000000 */
[----:B------:R-:W-:Y:S01]  /*1430*/  ISETP.GT.U32.AND.EX P0, PT, R114, RZ, PT, P0 ;  /* 0x000000ff7200720c */ /* 0x000fe20003f04100 */
[----:B------:R-:W-:Y:S01]  /*1440*/  FMUL R40, R40, UR7 ;  /* 0x0000000728287c20 */ /* 0x000fe20008400000 */
[----:B------:R-:W-:Y:S01]  /*1450*/  ISETP.GE.U32.AND P4, PT, R105, R86, PT ;  /* 0x000000566900720c */ /* 0x000fe20003f86070 */
[----:B------:R-:W-:Y:S01]  /*1460*/  FMUL R28, R28, UR7 ;  /* 0x000000071c1c7c20 */ /* 0x000fe20008400000 */
[----:B------:R-:W-:Y:S01]  /*1470*/  FSEL R42, R42, -INF , !P3 ;  /* 0xff8000002a2a7808 */ /* 0x000fe20005800000 */
[----:B------:R-:W-:Y:S01]  /*1480*/  FMUL R29, R29, UR7 ;  /* 0x000000071d1d7c20 */ /* 0x000fe20008400000 */
[C---:B------:R-:W-:Y:S01]  /*1490*/  ISETP.GT.U32.AND P3, PT, R105.reuse, R76, PT ;  /* 0x0000004c6900720c */ /* 0x040fe20003f64070 */
[----:B------:R-:W-:Y:S01]  /*14a0*/  FMUL R32, R32, UR7 ;  /* 0x0000000720207c20 */ /* 0x000fe20008400000 */
[----:B------:R-:W-:Y:S01]  /*14b0*/  ISETP.GE.U32.AND.EX P4, PT, R112, RZ, PT, P4 ;  /* 0x000000ff7000720c */ /* 0x000fe20003f86140 */
[----:B------:R-:W-:Y:S01]  /*14c0*/  BAR.SYNC.DEFER_BLOCKING 0x0 ;  /* 0x0000000000007b1d */ /* 0x000fe20000010000 */
[----:B------:R-:W-:-:S02]  /*14d0*/  LOP3.LUT R43, R105, 0x30, RZ, 0xfc, !PT ;  /* 0x00000030692b7812 */ /* 0x000fc400078efcff */
[----:B------:R-:W-:Y:S02]  /*14e0*/  ISETP.GT.U32.AND.EX P3, PT, R112, RZ, PT, P3 ;  /* 0x000000ff7000720c */ /* 0x000fe40003f64130 */
[----:B------:R-:W-:Y:S02]  /*14f0*/  FSEL R99, R99, -INF , !P4 ;  /* 0xff80000063637808 */ /* 0x000fe40006000000 */
[----:B------:R-:W-:Y:S02]  /*1500*/  ISETP.GT.U32.AND P4, PT, R43, R86, PT ;  /* 0x000000562b00720c */ /* 0x000fe40003f84070 */
[----:B------:R-:W-:Y:S02]  /*1510*/  FSEL R46, R46, -INF , !P3 ;  /* 0xff8000002e2e7808 */ /* 0x000fe40005800000 */
[----:B------:R-:W-:Y:S02]  /*1520*/  FMNMX R119, R42, R99, !PT ;  /* 0x000000632a777209 */ /* 0x000fe40007800000 */
[----:B------:R-:W-:-:S02]  /*1530*/  ISETP.GT.U32.AND.EX P4, PT, R112, RZ, PT, P4 ;  /* 0x000000ff7000720c */ /* 0x000fc40003f84140 */
[----:B-1----:R-:W-:Y:S02]  /*1540*/  FMNMX R50, R46, R119, !PT ;  /* 0x000000772e327209 */ /* 0x002fe40007800000 */
[----:B------:R-:W-:Y:S02]  /*1550*/  FSEL R34, R34, -INF , !P4 ;  /* 0xff80000022227808 */ /* 0x000fe40006000000 */
[----:B------:R-:W-:Y:S02]  /*1560*/  ISETP.GT.U32.AND P4, PT, R117, R86, PT ;  /* 0x000000567500720c */ /* 0x000fe40003f84070 */
[----:B------:R-:W-:Y:S02]  /*1570*/  FMNMX R119, R47, R50, !PT ;  /* 0x000000322f777209 */ /* 0x000fe40007800000 */
[----:B------:R-:W-:Y:S02]  /*1580*/  ISETP.GT.U32.AND.EX P4, PT, R112, RZ, PT, P4 ;  /* 0x000000ff7000720c */ /* 0x000fe40003f84140 */
[----:B------:R-:W-:-:S02]  /*1590*/  FMNMX R50, R106, R119, !PT ;  /* 0x000000776a327209 */ /* 0x000fc40007800000 */
[----:B------:R-:W-:Y:S02]  /*15a0*/  LOP3.LUT R119, R105, 0x20, RZ, 0xfc, !PT ;  /* 0x0000002069777812 */ /* 0x000fe400078efcff */
[----:B------:R-:W-:Y:S02]  /*15b0*/  FSEL R35, R35, -INF , !P4 ;  /* 0xff80000023237808 */ /* 0x000fe40006000000 */
[----:B------:R-:W-:Y:S02]  /*15c0*/  ISETP.GT.U32.AND P4, PT, R119, R86, PT ;  /* 0x000000567700720c */ /* 0x000fe40003f84070 */
[----:B------:R-:W-:Y:S02]  /*15d0*/  FMNMX R121, R107, R50, !PT ;  /* 0x000000326b797209 */ /* 0x000fe40007800000 */
[----:B------:R-:W-:Y:S02]  /*15e0*/  ISETP.GT.U32.AND.EX P4, PT, R112, RZ, PT, P4 ;  /* 0x000000ff7000720c */ /* 0x000fe40003f84140 */
[----:B------:R-:W-:-:S02]  /*15f0*/  FMNMX R50, R54, R121, !PT ;  /* 0x0000007936327209 */ /* 0x000fc40007800000 */
[----:B------:R-:W-:Y:S02]  /*1600*/  FSEL R26, R26, -INF , !P4 ;  /* 0xff8000001a1a7808 */ /* 0x000fe40006000000 */
[----:B------:R-:W-:Y:S02]  /*1610*/  FMNMX R123, R55, R50, !PT ;  /* 0x00000032377b7209 */ /* 0x000fe40007800000 */
[----:B------:R-:W-:Y:S02]  /*1620*/  LOP3.LUT R121, R105, 0x38, RZ, 0xfc, !PT ;  /* 0x0000003869797812 */ /* 0x000fe400078efcff */
[----:B------:R-:W-:Y:S02]  /*1630*/  FMNMX R123, R26, R123, !PT ;  /* 0x0000007b1a7b7209 */ /* 0x000fe40007800000 */
[----:B------:R-:W-:Y:S02]  /*1640*/  ISETP.GT.U32.AND P4, PT, R121, R86, PT ;  /* 0x000000567900720c */ /* 0x000fe40003f84070 */
[----:B------:R-:W-:-:S02]  /*1650*/  FMNMX R50, R30, R123, !PT ;  /* 0x0000007b1e327209 */ /* 0x000fc40007800000 */
[----:B------:R-:W-:Y:S02]  /*1660*/  ISETP.GT.U32.AND.EX P4, PT, R112, RZ, PT, P4 ;  /* 0x000000ff7000720c */ /* 0x000fe40003f84140 */
[----:B------:R-:W-:Y:S02]  /*1670*/  LOP3.LUT R123, R105, 0x39, RZ, 0xfc, !PT ;  /* 0x00000039697b7812 */ /* 0x000fe400078efcff */
[----:B------:R-:W-:Y:S02]  /*1680*/  FMNMX R50, R27, R50, !PT ;  /* 0x000000321b327209 */ /* 0x000fe40007800000 */
[----:B------:R-:W-:Y:S02]  /*1690*/  FSEL R38, R38, -INF , !P4 ;  /* 0xff80000026267808 */ /* 0x000fe40006000000 */
[----:B------:R-:W-:Y:S02]  /*16a0*/  ISETP.GT.U32.AND P4, PT, R123, R86, PT ;  /* 0x000000567b00720c */ /* 0x000fe40003f84070 */
[----:B------:R-:W-:-:S02]  /*16b0*/  FMNMX R125, R31, R50, !PT ;  /* 0x000000321f7d7209 */ /* 0x000fc40007800000 */
[----:B------:R-:W-:Y:S02]  /*16c0*/  ISETP.GT.U32.AND.EX P4, PT, R112, RZ, PT, P4 ;  /* 0x000000ff7000720c */ /* 0x000fe40003f84140 */
[----:B------:R-:W-:Y:S02]  /*16d0*/  FMNMX R50, R34, R125, !PT ;  /* 0x0000007d22327209 */ /* 0x000fe40007800000 */
[----:B------:R-:W-:Y:S02]  /*16e0*/  FSEL R39, R39, -INF , !P4 ;  /* 0xff80000027277808 */ /* 0x000fe40006000000 */
[----:B------:R-:W-:Y:S02]  /*16f0*/  ISETP.GT.U32.AND P4, PT, R101, R76, PT ;  /* 0x0000004c6500720c */ /* 0x000fe40003f84070 */
[----:B------:R-:W-:-:S04]  /*1700*/  FMNMX R101, R35, R50, !PT ;  /* 0x0000003223657209 */ /* 0x000fc80007800000 */
[----:B------:R-:W-:-:S04]  /*1710*/  FMNMX R92, R38, R101, !PT ;  /* 0x00000065265c7209 */ /* 0x000fc80007800000 */
[----:B------:R-:W-:-:S05]  /*1720*/  FMNMX R92, R39, R92, !PT ;  /* 0x0000005c275c7209 */ /* 0x000fca0007800000 */
[----:B------:R-:W0:Y:S01]  /*1730*/  SHFL.BFLY PT, R101, R92, 0x2, 0x1f ;  /* 0x0c401f005c657f89 */ /* 0x000e2200000e0000 */
[----:B------:R-:W-:Y:S02]  /*1740*/  ISETP.GT.U32.AND.EX P1, PT, R113, RZ, PT, P1 ;  /* 0x000000ff7100720c */ /* 0x000fe40003f24110 */
[----:B------:R-:W-:Y:S02]  /*1750*/  FSEL R45, R45, -INF , !P5 ;  /* 0xff8000002d2d7808 */ /* 0x000fe40006800000 */
[----:B------:R-:W-:Y:S01]  /*1760*/  IADD3 R113, P5, R105, 0x8, RZ ;  /* 0x0000000869717810 */ /* 0x000fe20007fbe0ff */
[----:B------:R-:W-:Y:S01]  /*1770*/  FMUL R50, R52, UR7 ;  /* 0x0000000734327c20 */ /* 0x000fe20008400000 */
[----:B------:R-:W-:Y:S01]  /*1780*/  FMUL R52, R53, UR7 ;  /* 0x0000000735347c20 */ /* 0x000fe20008400000 */
[----:B------:R-:W-:Y:S02]  /*1790*/  FSEL R49, R49, -INF , !P1 ;  /* 0xff80000031317808 */ /* 0x000fe40004800000 */
[----:B------:R-:W-:Y:S01]  /*17a0*/  IMAD.X R53, RZ, RZ, R112, P5 ;  /* 0x000000ffff357224 */ /* 0x000fe200028e0670 */
[----:B------:R-:W-:-:S02]  /*17b0*/  ISETP.GT.U32.AND P1, PT, R113, R76, PT ;  /* 0x0000004c7100720c */ /* 0x000fc40003f24070 */
[----:B------:R-:W-:Y:S02]  /*17c0*/  FSEL R48, R48, -INF , !P0 ;  /* 0xff80000030307808 */ /* 0x000fe40004000000 */
[----:B------:R-:W-:Y:S02]  /*17d0*/  ISETP.GE.U32.AND P0, PT, R105, R76, PT ;  /* 0x0000004c6900720c */ /* 0x000fe40003f06070 */
[----:B------:R-:W-:Y:S01]  /*17e0*/  ISETP.GT.U32.AND.EX P1, PT, R53, RZ, PT, P1 ;  /* 0x000000ff3500720c */ /* 0x000fe20003f24110 */
[----:B------:R-:W-:Y:S01]  /*17f0*/  FMUL R53, R41, UR7 ;  /* 0x0000000729357c20 */ /* 0x000fe20008400000 */
[----:B------:R-:W-:Y:S01]  /*1800*/  ISETP.GE.U32.AND.EX P0, PT, R112, RZ, PT, P0 ;  /* 0x000000ff7000720c */ /* 0x000fe20003f06100 */
[----:B------:R-:W-:Y:S01]  /*1810*/  FMUL R41, R44, UR7 ;  /* 0x000000072c297c20 */ /* 0x000fe20008400000 */
[----:B------:R-:W-:Y:S02]  /*1820*/  FSEL R44, R40, -INF , !P3 ;  /* 0xff800000282c7808 */ /* 0x000fe40005800000 */
[----:B------:R-:W-:-:S02]  /*1830*/  FSEL R53, R53, -INF , !P0 ;  /* 0xff80000035357808 */ /* 0x000fc40004000000 */
[----:B------:R-:W-:Y:S02]  /*1840*/  ISETP.GT.U32.AND.EX P2, PT, R102, RZ, PT, P2 ;  /* 0x000000ff6600720c */ /* 0x000fe40003f44120 */
[----:B0-----:R-:W-:Y:S02]  /*1850*/  FMNMX R101, R92, R101, !PT ;  /* 0x000000655c657209 */ /* 0x001fe40007800000 */
[----:B------:R-:W-:Y:S02]  /*1860*/  ISETP.GT.U32.AND P0, PT, R43, R76, PT ;  /* 0x0000004c2b00720c */ /* 0x000fe40003f04070 */
[----:B------:R-:W-:Y:S02]  /*1870*/  FSEL R43, R41, -INF , !P1 ;  /* 0xff800000292b7808 */ /* 0x000fe40004800000 */
[----:B------:R-:W-:Y:S02]  /*1880*/  FMNMX R92, R44, R53, !PT ;  /* 0x000000352c5c7209 */ /* 0x000fe40007800000 */
[----:B------:R-:W-:-:S02]  /*1890*/  FSEL R50, R50, -INF , !P2 ;  /* 0xff80000032327808 */ /* 0x000fc40005000000 */
[----:B------:R-:W-:Y:S02]  /*18a0*/  ISETP.GT.U32.AND P2, PT, R111, R76, PT ;  /* 0x0000004c6f00720c */ /* 0x000fe40003f44070 */
[----:B------:R-:W-:Y:S01]  /*18b0*/  FMNMX R92, R43, R92, !PT ;  /* 0x0000005c2b5c7209 */ /* 0x000fe20007800000 */
[----:B------:R-:W-:Y:S01]  /*18c0*/  FMUL R40, R25, UR7 ;  /* 0x0000000719287c20 */ /* 0x000fe20008400000 */
[----:B------:R-:W-:Y:S02]  /*18d0*/  ISETP.GT.U32.AND.EX P2, PT, R112, RZ, PT, P2 ;  /* 0x000000ff7000720c */ /* 0x000fe40003f44120 */
[----:B------:R-:W-:Y:S01]  /*18e0*/  FMNMX R41, R45, R92, !PT ;  /* 0x0000005c2d297209 */ /* 0x000fe20007800000 */
[----:B------:R-:W-:Y:S01]  /*18f0*/  FMUL R25, R24, UR7 ;  /* 0x0000000718197c20 */ /* 0x000fe20008400000 */
[----:B------:R-:W-:Y:S02]  /*1900*/  FSEL R24, R40, -INF , !P2 ;  /* 0xff80000028187808 */ /* 0x000fe40005000000 */
[----:B------:R-:W-:-:S02]  /*1910*/  FMNMX R40, R48, R41, !PT ;  /* 0x0000002930287209 */ /* 0x000fc40007800000 */
[----:B------:R-:W-:Y:S02]  /*1920*/  ISETP.GT.U32.AND.EX P4, PT, R115, RZ, PT, P4 ;  /* 0x000000ff7300720c */ /* 0x000fe40003f84140 */
[----:B------:R-:W-:Y:S02]  /*1930*/  ISETP.GT.U32.AND P3, PT, R119, R76, PT ;  /* 0x0000004c7700720c */ /* 0x000fe40003f64070 */
[----:B------:R-:W-:Y:S02]  /*1940*/  FMNMX R41, R49, R40, !PT ;  /* 0x0000002831297209 */ /* 0x000fe40007800000 */
[----:B------:R-:W-:Y:S02]  /*1950*/  FSEL R52, R52, -INF , !P4 ;  /* 0xff80000034347808 */ /* 0x000fe40006000000 */
[----:B------:R-:W-:Y:S02]  /*1960*/  ISETP.GT.U32.AND.EX P3, PT, R112, RZ, PT, P3 ;  /* 0x000000ff7000720c */ /* 0x000fe40003f64130 */
[----:B------:R-:W-:-:S02]  /*1970*/  FMNMX R41, R50, R41, !PT ;  /* 0x0000002932297209 */ /* 0x000fc40007800000 */
[-C--:B------:R-:W-:Y:S02]  /*1980*/  ISETP.GT.U32.AND P5, PT, R109, R76.reuse, PT ;  /* 0x0000004c6d00720c */ /* 0x080fe40003fa4070 */
[----:B------:R-:W-:Y:S02]  /*1990*/  FSEL R25, R25, -INF , !P3 ;  /* 0xff80000019197808 */ /* 0x000fe40005800000 */
[----:B------:R-:W-:Y:S02]  /*19a0*/  FMNMX R40, R52, R41, !PT ;  /* 0x0000002934287209 */ /* 0x000fe40007800000 */
[----:B------:R-:W-:Y:S02]  /*19b0*/  ISETP.GT.U32.AND P4, PT, R95, R76, PT ;  /* 0x0000004c5f00720c */ /* 0x000fe40003f84070 */
[C---:B------:R-:W-:Y:S02]  /*19c0*/  ISETP.GT.U32.AND.EX P5, PT, R112.reuse, RZ, PT, P5 ;  /* 0x000000ff7000720c */ /* 0x040fe40003fa4150 */
[----:B------:R-:W-:Y:S01]  /*19d0*/  FMNMX R95, R25, R40, !PT ;  /* 0x00000028195f7209 */ /* 0x000fe20007800000 */
[----:B------:R-:W0:Y:S01]  /*19e0*/  SHFL.BFLY PT, R96, R101, 0x1, 0x1f ;  /* 0x0c201f0065607f89 */ /* 0x000e2200000e0000 */
[----:B------:R-:W-:-:S02]  /*19f0*/  ISETP.GT.U32.AND.EX P4, PT, R112, RZ, PT, P4 ;  /* 0x000000ff7000720c */ /* 0x000fc40003f84140 */
[----:B------:R-:W-:Y:S02]  /*1a00*/  FSEL R28, R28, -INF , !P5 ;  /* 0xff8000001c1c7808 */ /* 0x000fe40006800000 */
[----:B------:R-:W-:Y:S01]  /*1a10*/  FMNMX R95, R24, R95, !PT ;  /* 0x0000005f185f7209 */ /* 0x000fe20007800000 */
[----:B------:R-:W-:Y:S01]  /*1a20*/  FMUL R92, R33, UR7 ;  /* 0x00000007215c7c20 */ /* 0x000fe20008400000 */
[----:B------:R-:W-:Y:S01]  /*1a30*/  FMUL R113, R36, UR7 ;  /* 0x0000000724717c20 */ /* 0x000fe20008400000 */
[----:B------:R-:W-:Y:S02]  /*1a40*/  ISETP.GT.U32.AND P1, PT, R117, R76, PT ;  /* 0x0000004c7500720c */ /* 0x000fe40003f24070 */
[----:B------:R-:W-:Y:S02]  /*1a50*/  ISETP.GT.U32.AND.EX P0, PT, R112, RZ, PT, P0 ;  /* 0x000000ff7000720c */ /* 0x000fe40003f04100 */
[----:B------:R-:W-:Y:S02]  /*1a60*/  FSEL R33, R29, -INF , !P4 ;  /* 0xff8000001d217808 */ /* 0x000fe40006000000 */
[----:B------:R-:W-:-:S02]  /*1a70*/  FMNMX R36, R28, R95, !PT ;  /* 0x0000005f1c247209 */ /* 0x000fc40007800000 */
[----:B------:R-:W-:Y:S02]  /*1a80*/  ISETP.GT.U32.AND P2, PT, R121, R76, PT ;  /* 0x0000004c7900720c */ /* 0x000fe40003f44070 */
[----:B------:R-:W-:Y:S02]  /*1a90*/  ISETP.GT.U32.AND.EX P1, PT, R112, RZ, PT, P1 ;  /* 0x000000ff7000720c */ /* 0x000fe40003f24110 */
[----:B------:R-:W-:Y:S02]  /*1aa0*/  FSEL R29, R32, -INF , !P0 ;  /* 0xff800000201d7808 */ /* 0x000fe40004000000 */
[----:B------:R-:W-:Y:S01]  /*1ab0*/  FMNMX R36, R33, R36, !PT ;  /* 0x0000002421247209 */ /* 0x000fe20007800000 */
[----:B------:R-:W-:Y:S01]  /*1ac0*/  FMUL R115, R37, UR7 ;  /* 0x0000000725737c20 */ /* 0x000fe20008400000 */
[----:B------:R-:W-:Y:S02]  /*1ad0*/  ISETP.GT.U32.AND P3, PT, R123, R76, PT ;  /* 0x0000004c7b00720c */ /* 0x000fe40003f64070 */
[----:B------:R-:W-:-:S02]  /*1ae0*/  ISETP.GT.U32.AND.EX P2, PT, R112, RZ, PT, P2 ;  /* 0x000000ff7000720c */ /* 0x000fc40003f44120 */
[----:B------:R-:W-:Y:S02]  /*1af0*/  FSEL R37, R92, -INF , !P1 ;  /* 0xff8000005c257808 */ /* 0x000fe40004800000 */
[----:B------:R-:W-:Y:S02]  /*1b00*/  FMNMX R36, R29, R36, !PT ;  /* 0x000000241d247209 */ /* 0x000fe40007800000 */
[----:B------:R-:W-:Y:S02]  /*1b10*/  ISETP.GT.U32.AND.EX P3, PT, R112, RZ, PT, P3 ;  /* 0x000000ff7000720c */ /* 0x000fe40003f64130 */
[----:B------:R-:W-:Y:S02]  /*1b20*/  FSEL R113, R113, -INF , !P2 ;  /* 0xff80000071717808 */ /* 0x000fe40005000000 */
[----:B------:R-:W-:Y:S02]  /*1b30*/  FMNMX R36, R37, R36, !PT ;  /* 0x0000002425247209 */ /* 0x000fe40007800000 */
[----:B------:R-:W-:-:S02]  /*1b40*/  FSEL R115, R115, -INF , !P3 ;  /* 0xff80000073737808 */ /* 0x000fc40005800000 */
[----:B------:R-:W-:Y:S02]  /*1b50*/  FMNMX R36, R113, R36, !PT ;  /* 0x0000002471247209 */ /* 0x000fe40007800000 */
[----:B0-----:R-:W-:Y:S02]  /*1b60*/  FMNMX R101, R101, R96, !PT ;  /* 0x0000006065657209 */ /* 0x001fe40007800000 */
[----:B------:R-:W-:Y:S02]  /*1b70*/  FMNMX R36, R115, R36, !PT ;  /* 0x0000002473247209 */ /* 0x000fe40007800000 */
[----:B------:R-:W-:-:S03]  /*1b80*/  FMNMX R41, R101, R74, !PT ;  /* 0x0000004a65297209 */ /* 0x000fc60007800000 */
[----:B------:R-:W0:Y:S02]  /*1b90*/  SHFL.BFLY PT, R101, R36, 0x2, 0x1f ;  /* 0x0c401f0024657f89 */ /* 0x000e2400000e0000 */
[----:B------:R-:W-:-:S04]  /*1ba0*/  FADD R26, R26, -R41 ;  /* 0x800000291a1a7221 */ /* 0x000fc80000000000 */
[----:B------:R-:W-:Y:S01]  /*1bb0*/  FMUL R92, R26, 1.4426950216293334961 ;  /* 0x3fb8aa3b1a5c7820 */ /* 0x000fe20000400000 */
[----:B------:R-:W-:Y:S01]  /*1bc0*/  FADD R26, R27, -R41 ;  /* 0x800000291b1a7221 */ /* 0x000fe20000000000 */
[----:B0-----:R-:W-:-:S05]  /*1bd0*/  FMNMX R36, R36, R101, !PT ;  /* 0x0000006524247209 */ /* 0x001fca0007800000 */
[----:B------:R-:W0:Y:S01]  /*1be0*/  SHFL.BFLY PT, R27, R36, 0x1, 0x1f ;  /* 0x0c201f00241b7f89 */ /* 0x000e2200000e0000 */
[--C-:B------:R-:W-:Y:S01]  /*1bf0*/  FADD R42, R42, -R41.reuse ;  /* 0x800000292a2a7221 */ /* 0x100fe20000000000 */
[--C-:B------:R-:W-:Y:S01]  /*1c00*/  FADD R46, R46, -R41.reuse ;  /* 0x800000292e2e7221 */ /* 0x100fe20000000000 */
[----:B------:R-:W-:Y:S02]  /*1c10*/  FADD R106, R106, -R41 ;  /* 0x800000296a6a7221 */ /* 0x000fe40000000000 */
[----:B------:R-:W-:Y:S01]  /*1c20*/  FMUL R40, R42, 1.4426950216293334961 ;  /* 0x3fb8aa3b2a287820 */ /* 0x000fe20000400000 */
[----:B------:R-:W-:Y:S01]  /*1c30*/  FMUL R42, R46, 1.4426950216293334961 ;  /* 0x3fb8aa3b2e2a7820 */ /* 0x000fe20000400000 */
[----:B------:R-:W-:Y:S01]  /*1c40*/  FMUL R46, R106, 1.4426950216293334961 ;  /* 0x3fb8aa3b6a2e7820 */ /* 0x000fe20000400000 */
[----:B------:R-:W-:-:S04]  /*1c50*/  FMUL R26, R26, 1.4426950216293334961 ;  /* 0x3fb8aa3b1a1a7820 */ /* 0x000fc80000400000 */
[----:B------:R1:W-:Y:S01]  /*1c60*/  MUFU.EX2 R96, R26 ;  /* 0x0000001a00607308 */ /* 0x0003e20000000800 */
[----:B------:R-:W-:Y:S01]  /*1c70*/  FADD R30, R30, -R41 ;  /* 0x800000291e1e7221 */ /* 0x000fe20000000000 */
[----:B0-----:R-:W-:Y:S01]  /*1c80*/  FMNMX R106, R36, R27, !PT ;  /* 0x0000001b246a7209 */ /* 0x001fe20007800000 */
[----:B-1----:R-:W-:-:S03]  /*1c90*/  FADD R26, -R41, R74 ;  /* 0x0000004a291a7221 */ /* 0x002fc60000000100 */
[----:B------:R-:W-:Y:S01]  /*1ca0*/  FMNMX R106, R106, R91, !PT ;  /* 0x0000005b6a6a7209 */ /* 0x000fe20007800000 */
[----:B------:R-:W-:-:S04]  /*1cb0*/  FMUL R111, R26, 1.4426950216293334961 ;  /* 0x3fb8aa3b1a6f7820 */ /* 0x000fc80000400000 */
[--C-:B------:R-:W-:Y:S01]  /*1cc0*/  FADD R26, R43, -R106.reuse ;  /* 0x8000006a2b1a7221 */ /* 0x100fe20000000000 */
[----:B------:R-:W-:Y:S01]  /*1cd0*/  FMUL R30, R30, 1.4426950216293334961 ;  /* 0x3fb8aa3b1e1e7820 */ /* 0x000fe20000400000 */
[--C-:B------:R-:W-:Y:S02]  /*1ce0*/  FADD R31, R31, -R41.reuse ;  /* 0x800000291f1f7221 */ /* 0x100fe40000000000 */
[----:B------:R-:W-:Y:S01]  /*1cf0*/  FMUL R27, R26, 1.4426950216293334961 ;  /* 0x3fb8aa3b1a1b7820 */ /* 0x000fe20000400000 */
[--C-:B------:R-:W-:Y:S01]  /*1d00*/  FADD R26, R45, -R106.reuse ;  /* 0x8000006a2d1a7221 */ /* 0x100fe20000000000 */
[----:B------:R0:W-:Y:S01]  /*1d10*/  MUFU.EX2 R101, R30 ;  /* 0x0000001e00657308 */ /* 0x0001e20000000800 */
[----:B------:R-:W-:Y:S01]  /*1d20*/  FMUL R31, R31, 1.4426950216293334961 ;  /* 0x3fb8aa3b1f1f7820 */ /* 0x000fe20000400000 */
[----:B------:R-:W-:Y:S01]  /*1d30*/  FADD R34, R34, -R41 ;  /* 0x8000002922227221 */ /* 0x000fe20000000000 */
[----:B0-----:R-:W-:Y:S01]  /*1d40*/  FMUL R30, R26, 1.4426950216293334961 ;  /* 0x3fb8aa3b1a1e7820 */ /* 0x001fe20000400000 */
[----:B------:R-:W-:-:S04]  /*1d50*/  FADD R26, R48, -R106 ;  /* 0x8000006a301a7221 */ /* 0x000fc80000000000 */
[----:B------:R0:W-:Y:S01]  /*1d60*/  MUFU.EX2 R105, R31 ;  /* 0x0000001f00697308 */ /* 0x0001e20000000800 */
[----:B------:R-:W-:Y:S01]  /*1d70*/  FMUL R34, R34, 1.4426950216293334961 ;  /* 0x3fb8aa3b22227820 */ /* 0x000fe20000400000 */
[----:B----4-:R-:W-:Y:S01]  /*1d80*/  STS.U16 [R81+UR25+0x1000], R100 ;  /* 0x0010006451007988 */ /* 0x010fe20008000419 */
[----:B0-----:R-:W-:Y:S01]  /*1d90*/  FMUL R31, R26, 1.4426950216293334961 ;  /* 0x3fb8aa3b1a1f7820 */ /* 0x001fe20000400000 */
[--C-:B------:R-:W-:Y:S02]  /*1da0*/  FADD R26, R49, -R106.reuse ;  /* 0x8000006a311a7221 */ /* 0x100fe40000000000 */
[----:B---3--:R-:W-:Y:S01]  /*1db0*/  STS.U16 [R81+UR25+0x1400], R108 ;  /* 0x0014006c51007988 */ /* 0x008fe20008000419 */
[--C-:B------:R-:W-:Y:S01]  /*1dc0*/  FADD R24, R24, -R106.reuse ;  /* 0x8000006a18187221 */ /* 0x100fe20000000000 */
[----:B------:R-:W-:Y:S02]  /*1dd0*/  FMUL R32, R26, 1.4426950216293334961 ;  /* 0x3fb8aa3b1a207820 */ /* 0x000fe40000400000 */
[----:B-----5:R0:W-:Y:S01]  /*1de0*/  STS.U16 [R81+UR25+0x1800], R94 ;  /* 0x0018005e51007988 */ /* 0x0201e20008000419 */
[----:B------:R-:W-:-:S03]  /*1df0*/  FADD R26, R50, -R106 ;  /* 0x8000006a321a7221 */ /* 0x000fc60000000000 */
[----:B--2---:R-:W-:Y:S01]  /*1e00*/  STS.U16 [R81+UR25+0x1c00], R98 ;  /* 0x001c006251007988 */ /* 0x004fe20008000419 */
[----:B------:R1:W-:Y:S03]  /*1e10*/  MUFU.EX2 R102, R34 ;  /* 0x0000002200667308 */ /* 0x0003e60000000800 */
[----:B------:R-:W-:Y:S01]  /*1e20*/  STS.U16 [R84+UR25+0x1200], R103 ;  /* 0x0012006754007988 */ /* 0x000fe20008000419 */
[----:B------:R-:W-:-:S03]  /*1e30*/  FADD R53, R53, -R106 ;  /* 0x8000006a35357221 */ /* 0x000fc60000000000 */
[----:B------:R-:W-:Y:S04]  /*1e40*/  STS.U16 [R84+UR25+0x1600], R93 ;  /* 0x0016005d54007988 */ /* 0x000fe80008000419 */
[----:B------:R-:W-:Y:S04]  /*1e50*/  STS.U16 [R84+UR25+0x1a00], R97 ;  /* 0x001a006154007988 */ /* 0x000fe80008000419 */
[----:B------:R-:W-:Y:S01]  /*1e60*/  STS.U16 [R84+UR25+0x1e00], R51 ;  /* 0x001e003354007988 */ /* 0x000fe20008000419 */
[----:B-1----:R-:W-:Y:S01]  /*1e70*/  FMUL R34, R26, 1.4426950216293334961 ;  /* 0x3fb8aa3b1a227820 */ /* 0x002fe20000400000 */
[----:B------:R1:W-:Y:S06]  /*1e80*/  MEMBAR.ALL.CTA ;  /* 0x0000000000007992 */ /* 0x0003ec0000008000 */
[----:B-1----:R-:W1:Y:S01]  /*1e90*/  FENCE.VIEW.ASYNC.S ;  /* 0x00000000000073c6 */ /* 0x002e620000000000 */
[--C-:B------:R-:W-:Y:S01]  /*1ea0*/  FADD R26, R52, -R106.reuse ;  /* 0x8000006a341a7221 */ /* 0x100fe20000000000 */
[----:B------:R-:W-:Y:S01]  /*1eb0*/  FMUL R24, R24, 1.4426950216293334961 ;  /* 0x3fb8aa3b18187820 */ /* 0x000fe20000400000 */
[----:B------:R-:W-:Y:S01]  /*1ec0*/  FMUL R53, R53, 1.4426950216293334961 ;  /* 0x3fb8aa3b35357820 */ /* 0x000fe20000400000 */
[----:B------:R-:W-:Y:S01]  /*1ed0*/  FADD R25, R25, -R106 ;  /* 0x8000006a19197221 */ /* 0x000fe20000000000 */
[----:B------:R-:W-:Y:S01]  /*1ee0*/  FMUL R26, R26, 1.4426950216293334961 ;  /* 0x3fb8aa3b1a1a7820 */ /* 0x000fe20000400000 */
[----:B------:R2:W-:Y:S02]  /*1ef0*/  MUFU.EX2 R117, R24 ;  /* 0x0000001800757308 */ /* 0x0005e40000000800 */
[----:B------:R-:W-:Y:S01]  /*1f00*/  FMUL R25, R25, 1.4426950216293334961 ;  /* 0x3fb8aa3b19197820 */ /* 0x000fe20000400000 */
[----:B--2---:R-:W-:-:S05]  /*1f10*/  FADD R24, -R106, R91 ;  /* 0x0000005b6a187221 */ /* 0x004fca0000000100 */
[----:B------:R-:W-:Y:S01]  /*1f20*/  MUFU.EX2 R43, R53 ;  /* 0x00000035002b7308 */ /* 0x000fe20000000800 */
[--C-:B------:R-:W-:Y:S01]  /*1f30*/  FADD R99, R99, -R41.reuse ;  /* 0x8000002963637221 */ /* 0x100fe20000000000 */
[--C-:B------:R-:W-:Y:S01]  /*1f40*/  FADD R47, R47, -R41.reuse ;  /* 0x800000292f2f7221 */ /* 0x100fe20000000000 */
[----:B------:R-:W-:-:S05]  /*1f50*/  FADD R107, R107, -R41 ;  /* 0x800000296b6b7221 */ /* 0x000fca0000000000 */
[----:B------:R2:W-:Y:S01]  /*1f60*/  MUFU.EX2 R53, R26 ;  /* 0x0000001a00357308 */ /* 0x0005e20000000800 */
[--C-:B------:R-:W-:Y:S01]  /*1f70*/  FADD R54, R54, -R41.reuse ;  /* 0x8000002936367221 */ /* 0x100fe20000000000 */
[----:B------:R-:W-:Y:S01]  /*1f80*/  FADD R55, R55, -R41 ;  /* 0x8000002937377221 */ /* 0x000fe20000000000 */
[--C-:B------:R-:W-:Y:S01]  /*1f90*/  FADD R44, R44, -R106.reuse ;  /* 0x8000006a2c2c7221 */ /* 0x100fe20000000000 */
[----:B--2---:R-:W-:Y:S01]  /*1fa0*/  FMUL R26, R24, 1.4426950216293334961 ;  /* 0x3fb8aa3b181a7820 */ /* 0x004fe20000400000 */
[----:B------:R-:W-:-:S03]  /*1fb0*/  FADD R24, R113, -R106 ;  /* 0x8000006a71187221 */ /* 0x000fc60000000000 */
[----:B------:R2:W-:Y:S01]  /*1fc0*/  MUFU.EX2 R110, R25 ;  /* 0x00000019006e7308 */ /* 0x0005e20000000800 */
[--C-:B------:R-:W-:Y:S01]  /*1fd0*/  FADD R35, R35, -R41.reuse ;  /* 0x8000002923237221 */ /* 0x100fe20000000000 */
[--C-:B------:R-:W-:Y:S01]  /*1fe0*/  FADD R38, R38, -R41.reuse ;  /* 0x8000002926267221 */ /* 0x100fe20000000000 */
[----:B------:R-:W-:Y:S01]  /*1ff0*/  FADD R39, R39, -R41 ;  /* 0x8000002927277221 */ /* 0x000fe20000000000 */
[--C-:B------:R-:W-:Y:S01]  /*2000*/  FADD R28, R28, -R106.reuse ;  /* 0x8000006a1c1c7221 */ /* 0x100fe20000000000 */
[--C-:B------:R-:W-:Y:S01]  /*2010*/  FADD R33, R33, -R106.reuse ;  /* 0x8000006a21217221 */ /* 0x100fe20000000000 */
[--C-:B------:R-:W-:Y:S01]  /*2020*/  FADD R29, R29, -R106.reuse ;  /* 0x8000006a1d1d7221 */ /* 0x100fe20000000000 */
[--C-:B------:R-:W-:Y:S01]  /*2030*/  FADD R37, R37, -R106.reuse ;  /* 0x8000006a25257221 */ /* 0x100fe20000000000 */
[----:B--2---:R-:W-:Y:S01]  /*2040*/  FMUL R25, R24, 1.4426950216293334961 ;  /* 0x3fb8aa3b18197820 */ /* 0x004fe20000400000 */
[----:B------:R-:W-:Y:S01]  /*2050*/  FADD R24, R115, -R106 ;  /* 0x8000006a73187221 */ /* 0x000fe20000000000 */
[----:B------:R-:W-:Y:S01]  /*2060*/  FMUL R95, R99, 1.4426950216293334961 ;  /* 0x3fb8aa3b635f7820 */ /* 0x000fe20000400000 */
        /* <DEDUP_REMOVED lines=13> */
[----:B------:R-:W2:Y:S08]  /*2140*/  MUFU.EX2 R111, R111 ;  /* 0x0000006f006f7308 */ /* 0x000eb00000000800 */
[----:B------:R-:W3:Y:S01]  /*2150*/  MUFU.EX2 R113, R26 ;  /* 0x0000001a00717308 */ /* 0x000ee20000000800 */
[----:B------:R-:W-:-:S07]  /*2160*/  USHF.L.U32 UR6, UR28, 0x5, URZ ;  /* 0x000000051c067899 */ /* 0x000fce000800063f */
[----:B------:R-:W-:Y:S08]  /*2170*/  MUFU.EX2 R40, R40 ;  /* 0x0000002800287308 */ /* 0x000ff00000000800 */
[----:B------:R-:W4:Y:S08]  /*2180*/  MUFU.EX2 R95, R95 ;  /* 0x0000005f005f7308 */ /* 0x000f300000000800 */
[----:B------:R-:W-:Y:S08]  /*2190*/  MUFU.EX2 R42, R42 ;  /* 0x0000002a002a7308 */ /* 0x000ff00000000800 */
[----:B------:R-:W5:Y:S08]  /*21a0*/  MUFU.EX2 R47, R47 ;  /* 0x0000002f002f7308 */ /* 0x000f700000000800 */
[----:B------:R-:W-:Y:S08]  /*21b0*/  MUFU.EX2 R46, R46 ;  /* 0x0000002e002e7308 */ /* 0x000ff00000000800 */
[----:B------:R-:W-:Y:S08]  /*21c0*/  MUFU.EX2 R99, R99 ;  /* 0x0000006300637308 */ /* 0x000ff00000000800 */
[----:B------:R-:W-:Y:S08]  /*21d0*/  MUFU.EX2 R54, R54 ;  /* 0x0000003600367308 */ /* 0x000ff00000000800 */
[----:B------:R-:W-:Y:S08]  /*21e0*/  MUFU.EX2 R55, R55 ;  /* 0x0000003700377308 */ /* 0x000ff00000000800 */
[----:B------:R-:W-:Y:S08]  /*21f0*/  MUFU.EX2 R92, R92 ;  /* 0x0000005c005c7308 */ /* 0x000ff00000000800 */
[----:B------:R-:W-:Y:S08]  /*2200*/  MUFU.EX2 R107, R35 ;  /* 0x00000023006b7308 */ /* 0x000ff00000000800 */
[----:B------:R-:W-:Y:S08]  /*2210*/  MUFU.EX2 R109, R38 ;  /* 0x00000026006d7308 */ /* 0x000ff00000000800 */
[----:B------:R-:W-:Y:S08]  /*2220*/  MUFU.EX2 R74, R39 ;  /* 0x00000027004a7308 */ /* 0x000ff00000000800 */
[----:B------:R-:W1:Y:S08]  /*2230*/  MUFU.EX2 R44, R44 ;  /* 0x0000002c002c7308 */ /* 0x000e700000000800 */
[----:B------:R-:W-:Y:S08]  /*2240*/  MUFU.EX2 R45, R27 ;  /* 0x0000001b002d7308 */ /* 0x000ff00000000800 */
[----:B------:R-:W1:Y:S08]  /*2250*/  MUFU.EX2 R48, R30 ;  /* 0x0000001e00307308 */ /* 0x000e700000000800 */
[----:B------:R-:W-:Y:S08]  /*2260*/  MUFU.EX2 R49, R31 ;  /* 0x0000001f00317308 */ /* 0x000ff00000000800 */
[----:B------:R-:W1:Y:S08]  /*2270*/  MUFU.EX2 R50, R32 ;  /* 0x0000002000327308 */ /* 0x000e700000000800 */
[----:B------:R-:W1:Y:S08]  /*2280*/  MUFU.EX2 R52, R34 ;  /* 0x0000002200347308 */ /* 0x000e700000000800 */
[----:B------:R-:W-:Y:S08]  /*2290*/  MUFU.EX2 R112, R28 ;  /* 0x0000001c00707308 */ /* 0x000ff00000000800 */
[----:B------:R-:W1:Y:S08]  /*22a0*/  MUFU.EX2 R119, R33 ;  /* 0x0000002100777308 */ /* 0x000e700000000800 */
[----:B------:R-:W-:Y:S08]  /*22b0*/  MUFU.EX2 R114, R29 ;  /* 0x0000001d00727308 */ /* 0x000ff00000000800 */
[----:B------:R-:W1:Y:S08]  /*22c0*/  MUFU.EX2 R91, R37 ;  /* 0x00000025005b7308 */ /* 0x000e700000000800 */
[----:B------:R4:W-:Y:S08]  /*22d0*/  MUFU.EX2 R115, R25 ;  /* 0x0000001900737308 */ /* 0x0009f00000000800 */
[----:B0-----:R1:W0:Y:S01]  /*22e0*/  MUFU.EX2 R94, R24 ;  /* 0x00000018005e7308 */ /* 0x0012220000000800 */
[----:B------:R-:W-:Y:S01]  /*22f0*/  ULOP3.LUT UR6, UR6, 0x80, URZ, 0xc0, !UPT ;  /* 0x0000008006067892 */ /* 0x000fe2000f8ec03f */
[-C--:B--2---:R-:W-:Y:S01]  /*2300*/  FMUL R58, R58, R111.reuse ;  /* 0x0000006f3a3a7220 */ /* 0x084fe20000400000 */
[-C--:B------:R-:W-:Y:S01]  /*2310*/  FMUL R59, R59, R111.reuse ;  /* 0x0000006f3b3b7220 */ /* 0x080fe20000400000 */
[-C--:B------:R-:W-:Y:S01]  /*2320*/  FMUL R62, R62, R111.reuse ;  /* 0x0000006f3e3e7220 */ /* 0x080fe20000400000 */
[----:B------:R-:W-:Y:S01]  /*2330*/  ULEA.HI UR6, UR29, UR6, URZ, 0x1c ;  /* 0x000000061d067291 */ /* 0x000fe2000f8fe03f */
[----:B------:R-:W-:Y:S01]  /*2340*/  FMUL R63, R63, R111 ;  /* 0x0000006f3f3f7220 */ /* 0x000fe20000400000 */
[-C--:B---3--:R-:W-:Y:S01]  /*2350*/  FMUL R56, R56, R113.reuse ;  /* 0x0000007138387220 */ /* 0x088fe20000400000 */
[-C--:B------:R-:W-:Y:S01]  /*2360*/  FMUL R57, R57, R113.reuse ;  /* 0x0000007139397220 */ /* 0x080fe20000400000 */
[-C--:B------:R-:W-:Y:S01]  /*2370*/  FMUL R60, R60, R113.reuse ;  /* 0x000000713c3c7220 */ /* 0x080fe20000400000 */
[----:B------:R-:W-:Y:S01]  /*2380*/  FMUL R61, R61, R113 ;  /* 0x000000713d3d7220 */ /* 0x000fe20000400000 */
[----:B----4-:R-:W-:Y:S01]  /*2390*/  F2FP.BF16.F32.PACK_AB R25, R95, R40 ;  /* 0x000000285f19723e */ /* 0x010fe200000010ff */
[----:B------:R-:W-:Y:S01]  /*23a0*/  ULOP3.LUT UR6, UR6, 0x3fff, URZ, 0xc0, !UPT ;  /* 0x00003fff06067892 */ /* 0x000fe2000f8ec03f */
[----:B-----5:R-:W-:-:S02]  /*23b0*/  F2FP.BF16.F32.PACK_AB R27, R47, R42 ;  /* 0x0000002a2f1b723e */ /* 0x020fc400000010ff */
[----:B-1----:R-:W-:Y:S02]  /*23c0*/  F2FP.BF16.F32.PACK_AB R24, R43, R44 ;  /* 0x0000002c2b18723e */ /* 0x002fe400000010ff */
[----:B------:R-:W-:Y:S02]  /*23d0*/  F2FP.BF16.F32.PACK_AB R26, R48, R45 ;  /* 0x0000002d301a723e */ /* 0x000fe400000010ff */
[----:B------:R-:W-:Y:S02]  /*23e0*/  F2FP.BF16.F32.PACK_AB R28, R50, R49 ;  /* 0x00000031321c723e */ /* 0x000fe400000010ff */
[----:B------:R-:W-:Y:S02]  /*23f0*/  F2FP.BF16.F32.PACK_AB R29, R99, R46 ;  /* 0x0000002e631d723e */ /* 0x000fe400000010ff */
[----:B------:R-:W-:Y:S02]  /*2400*/  F2FP.BF16.F32.PACK_AB R30, R53, R52 ;  /* 0x00000034351e723e */ /* 0x000fe400000010ff */
[----:B------:R-:W-:-:S02]  /*2410*/  F2FP.BF16.F32.PACK_AB R31, R55, R54 ;  /* 0x00000036371f723e */ /* 0x000fc400000010ff */
[----:B------:R-:W-:Y:S02]  /*2420*/  F2FP.BF16.F32.PACK_AB R32, R117, R110 ;  /* 0x0000006e7520723e */ /* 0x000fe400000010ff */
[----:B------:R-:W-:Y:S02]  /*2430*/  F2FP.BF16.F32.PACK_AB R33, R101, R92 ;  /* 0x0000005c6521723e */ /* 0x000fe400000010ff */
[----:B------:R-:W-:Y:S02]  /*2440*/  F2FP.BF16.F32.PACK_AB R34, R119, R112 ;  /* 0x000000707722723e */ /* 0x000fe400000010ff */
[----:B------:R-:W-:Y:S02]  /*2450*/  F2FP.BF16.F32.PACK_AB R35, R105, R96 ;  /* 0x000000606923723e */ /* 0x000fe400000010ff */
[----:B------:R-:W-:Y:S02]  /*2460*/  F2FP.BF16.F32.PACK_AB R36, R91, R114 ;  /* 0x000000725b24723e */ /* 0x000fe400000010ff */
[----:B------:R-:W-:-:S02]  /*2470*/  F2FP.BF16.F32.PACK_AB R37, R107, R102 ;  /* 0x000000666b25723e */ /* 0x000fc400000010ff */
[----:B0-----:R-:W-:Y:S02]  /*2480*/  F2FP.BF16.F32.PACK_AB R38, R94, R115 ;  /* 0x000000735e26723e */ /* 0x001fe400000010ff */
[----:B------:R-:W-:Y:S01]  /*2490*/  F2FP.BF16.F32.PACK_AB R39, R74, R109 ;  /* 0x0000006d4a27723e */ /* 0x000fe200000010ff */
[----:B------:R-:W-:Y:S06]  /*24a0*/  BAR.SYNC.DEFER_BLOCKING 0x0 ;  /* 0x0000000000007b1d */ /* 0x000fec0000010000 */
[----:B------:R-:W-:Y:S01]  /*24b0*/  UMOV UR30, UR6 ;  /* 0x00000006001e7c82 */ /* 0x000fe20008000000 */
[----:B------:R-:W-:Y:S01]  /*24c0*/  UMOV UR31, 0x40000040 ;  /* 0x40000040001f7882 */ /* 0x000fe20000000000 */
[----:B------:R-:W-:-:S06]  /*24d0*/  WARPGROUP.ARRIVE ;  /* 0x00000000000079c5 */ /* 0x000fcc0000000000 */
[----:B------:R-:W-:Y:S01]  /*24e0*/  HGMMA.64x16x16.F32.BF16 R56, R24, gdesc[UR28], R56 ;  /* 0x0020001c18387df0 */ /* 0x000fe20008701838 */
[----:B------:R-:W-:-:S03]  /*24f0*/  UIADD3 UR12, UP0, UR6, 0x2, URZ ;  /* 0x00000002060c7890 */ /* 0x000fc6000ff1e03f */
[----:B------:R-:W-:Y:S02]  /*2500*/  UMOV UR6, URZ ;  /* 0x0000003f00067c82 */ /* 0x000fe40008000000 */
[----:B------:R-:W-:Y:S02]  /*2510*/  UIADD3.X UR13, UR6, 0x40000040, URZ, UP0, !UPT ;  /* 0x40000040060d7890 */ /* 0x000fe400087fe43f */
[----:B------:R-:W-:-:S05]  /*2520*/  UMOV UR30, UR12 ;  /* 0x0000000c001e7c82 */ /* 0x000fca0008000000 */
[----:B------:R-:W-:Y:S01]  /*2530*/  UMOV UR31, UR13 ;  /* 0x0000000d001f7c82 */ /* 0x000fe20008000000 */
[----:B------:R-:W-:Y:S01]  /*2540*/  FADD R95, R40, R95 ;  /* 0x0000005f285f7221 */ /* 0x000fe20000000000 */
[----:B------:R-:W-:-:S03]  /*2550*/  FADD R44, R44, R43 ;  /* 0x0000002b2c2c7221 */ /* 0x000fc60000000000 */
[----:B------:R-:W-:Y:S01]  /*2560*/  FADD R42, R42, R95 ;  /* 0x0000005f2a2a7221 */ /* 0x000fe20000000000 */
[----:B------:R-:W-:-:S03]  /*2570*/  FADD R45, R45, R44 ;  /* 0x0000002c2d2d7221 */ /* 0x000fc60000000000 */
[----:B------:R-:W-:Y:S01]  /*2580*/  FADD R47, R47, R42 ;  /* 0x0000002a2f2f7221 */ /* 0x000fe20000000000 */
[----:B------:R-:W-:Y:S01]  /*2590*/  FADD R48, R48, R45 ;  /* 0x0000002d30307221 */ /* 0x000fe20000000000 */
[----:B------:R-:W-:Y:S02]  /*25a0*/  HGMMA.64x16x16.F32.BF16 R56, R28, gdesc[UR28], R56 ;  /* 0x0020001c1c387df0 */ /* 0x000fe40008701838 */
[----:B------:R-:W-:Y:S01]  /*25b0*/  FADD R46, R46, R47 ;  /* 0x0000002f2e2e7221 */ /* 0x000fe20000000000 */
[----:B------:R-:W-:-:S03]  /*25c0*/  FADD R49, R49, R48 ;  /* 0x0000003031317221 */ /* 0x000fc60000000000 */
[----:B------:R-:W-:Y:S01]  /*25d0*/  FADD R99, R99, R46 ;  /* 0x0000002e63637221 */ /* 0x000fe20000000000 */
[----:B------:R-:W-:Y:S01]  /*25e0*/  FADD R49, R50, R49 ;  /* 0x0000003132317221 */ /* 0x000fe20000000000 */
[----:B------:R-:W-:Y:S02]  /*25f0*/  UIADD3.64 UR34, UR30, 0x2, URZ ;  /* 0x000000021e227897 */ /* 0x000fe4000fffe03f */
[----:B------:R-:W-:Y:S01]  /*2600*/  FADD R54, R54, R99 ;  /* 0x0000006336367221 */ /* 0x000fe20000000000 */
[----:B------:R-:W-:-:S03]  /*2610*/  FADD R52, R52, R49 ;  /* 0x0000003134347221 */ /* 0x000fc60000000000 */
        /* <DEDUP_REMOVED lines=19> */
[----:B------:R-:W-:-:S03]  /*2750*/  UIADD3.64 UR30, UR30, 0x4, URZ ;  /* 0x000000041e1e7897 */ /* 0x000fc6000fffe03f */
[----:B------:R-:W0:Y:S04]  /*2760*/  SHFL.BFLY PT, R42, R109, 0x2, 0x1f ;  /* 0x0c401f006d2a7f89 */ /* 0x000e2800000e0000 */
[----:B------:R-:W1:Y:S01]  /*2770*/  SHFL.BFLY PT, R40, R115, 0x2, 0x1f ;  /* 0x0c401f0073287f89 */ /* 0x000e6200000e0000 */
[----:B------:R-:W-:Y:S01]  /*2780*/  UIADD3 UR4, UP0, UR4, 0x40, URZ ;  /* 0x0000004004047890 */ /* 0x000fe2000ff1e03f */
[----:B------:R-:W-:Y:S01]  /*2790*/  HGMMA.64x16x16.F32.BF16 R56, R36, gdesc[UR28], R56, gsb0 ;  /* 0x0020001c24387df0 */ /* 0x000fe20008001838 */
[----:B0-----:R-:W-:Y:S01]  /*27a0*/  FADD R44, R109, R42 ;  /* 0x0000002a6d2c7221 */ /* 0x001fe20000000000 */
[----:B-1----:R-:W-:-:S04]  /*27b0*/  FADD R40, R115, R40 ;  /* 0x0000002873287221 */ /* 0x002fc80000000000 */
[----:B------:R-:W0:Y:S01]  /*27c0*/  SHFL.BFLY PT, R45, R44, 0x1, 0x1f ;  /* 0x0c201f002c2d7f89 */ /* 0x000e2200000e0000 */
[----:B------:R-:W-:-:S03]  /*27d0*/  UIADD3.X UR5, URZ, UR5, URZ, UP0, !UPT ;  /* 0x000000053f057290 */ /* 0x000fc600087fe43f */
[----:B------:R-:W1:Y:S01]  /*27e0*/  SHFL.BFLY PT, R43, R40, 0x1, 0x1f ;  /* 0x0c201f00282b7f89 */ /* 0x000e6200000e0000 */
[----:B------:R-:W-:Y:S02]  /*27f0*/  ISETP.LE.U32.AND P0, PT, R85, UR4, PT ;  /* 0x0000000455007c0c */ /* 0x000fe4000bf03070 */
[----:B------:R-:W-:-:S05]  /*2800*/  IMAD.U32 R47, RZ, RZ, UR5 ;  /* 0x00000005ff2f7e24 */ /* 0x000fca000f8e00ff */
[----:B------:R-:W-:Y:S01]  /*2810*/  ISETP.GE.U32.AND.EX P0, PT, R47, RZ, PT, P0 ;  /* 0x000000ff2f00720c */ /* 0x000fe20003f06100 */
[----:B------:R-:W-:Y:S02]  /*2820*/  IMAD R87, R75, 0x40, R87 ;  /* 0x000000404b577824 */ /* 0x000fe400078e0257 */
[----:B------:R-:W-:Y:S02]  /*2830*/  IMAD R89, R77, 0x40, R89 ;  /* 0x000000404d597824 */ /* 0x000fe400078e0259 */
[----:B------:R-:W-:Y:S02]  /*2840*/  IMAD.MOV.U32 R91, RZ, RZ, R106 ;  /* 0x000000ffff5b7224 */ /* 0x000fe400078e006a */
[----:B------:R-:W-:Y:S02]  /*2850*/  IMAD.MOV.U32 R74, RZ, RZ, R41 ;  /* 0x000000ffff4a7224 */ /* 0x000fe400078e0029 */
[----:B0-----:R-:W-:Y:S01]  /*2860*/  FADD R46, R44, R45 ;  /* 0x0000002d2c2e7221 */ /* 0x001fe20000000000 */
[----:B-1----:R-:W-:-:S03]  /*2870*/  FADD R42, R40, R43 ;  /* 0x0000002b282a7221 */ /* 0x002fc60000000000 */
[----:B------:R-:W-:Y:S01]  /*2880*/  FFMA R88, R111, R88, R46 ;  /* 0x000000586f587223 */ /* 0x000fe2000000002e */
[----:B------:R-:W-:Y:S01]  /*2890*/  FFMA R90, R113, R90, R42 ;  /* 0x0000005a715a7223 */ /* 0x000fe2000000002a */
[----:B------:R-:W-:Y:S02]  /*28a0*/  WARPGROUP.DEPBAR.LE gsb0, 0x0 ;  /* 0x00008000000079c5 */ /* 0x000fe40000010000 */
[----:B------:R-:W-:Y:S05]  /*28b0*/  @!P0 BRA `(.L_x_1) ;  /* 0xffffffe000f88947 */ /* 0x000fea000383ffff */
.L_x_0:
[--C-:B------:R-:W-:Y:S01]  /*28c0*/  SHF.R.S32.HI R2, RZ, 0x5, R0.reuse ;  /* 0x00000005ff027819 */ /* 0x100fe20000011400 */
[C---:B0-----:R-:W-:Y:S01]  /*28d0*/  IMAD.SHL.U32 R3, R0.reuse, 0x8, RZ ;  /* 0x0000000800037824 */ /* 0x041fe200078e00ff */
[----:B------:R-:W-:Y:S01]  /*28e0*/  SHF.R.S32.HI R6, RZ, 0x4, R0 ;  /* 0x00000004ff067819 */ /* 0x000fe20000011400 */
[C---:B------:R-:W-:Y:S01]  /*28f0*/  IMAD.SHL.U32 R5, R0.reuse, 0x4, RZ ;  /* 0x0000000400057824 */ /* 0x040fe200078e00ff */
[----:B------:R-:W-:Y:S01]  /*2900*/  LOP3.LUT R4, R0, 0x8, RZ, 0xc0, !PT ;  /* 0x0000000800047812 */ /* 0x000fe200078ec0ff */
[----:B------:R-:W-:Y:S01]  /*2910*/  FMUL R15, R56, 0.25 ;  /* 0x3e800000380f7820 */ /* 0x000fe20000400000 */
[----:B------:R-:W-:Y:S01]  /*2920*/  SGXT R2, R2, 0x1 ;  /* 0x000000010202781a */ /* 0x000fe20000000200 */
[----:B------:R-:W-:Y:S01]  /*2930*/  BAR.SYNC.DEFER_BLOCKING 0x0 ;  /* 0x0000000000007b1d */ /* 0x000fe20000010000 */
[----:B------:R-:W-:Y:S02]  /*2940*/  SGXT R0, R6, 0x1 ;  /* 0x000000010600781a */ /* 0x000fe40000000200 */
[----:B------:R-:W-:-:S02]  /*2950*/  LOP3.LUT R8, R3, 0x38, RZ, 0xc0, !PT ;  /* 0x0000003803087812 */ /* 0x000fc400078ec0ff */
[----:B------:R-:W-:-:S03]  /*2960*/  LOP3.LUT R3, R2, 0x804, RZ, 0xc0, !PT ;  /* 0x0000080402037812 */ /* 0x000fc600078ec0ff */
[----:B------:R-:W0:Y:S01]  /*2970*/  LDC R24, c[0x0][0x278] ;  /* 0x00009e00ff187b82 */ /* 0x000e220000000800 */
[----:B------:R-:W-:Y:S01]  /*2980*/  LOP3.LUT R2, R0, 0x804, RZ, 0xc0, !PT ;  /* 0x0000080400027812 */ /* 0x000fe200078ec0ff */
[----:B------:R-:W-:Y:S01]  /*2990*/  FMUL R0, R63, 0.25 ;  /* 0x3e8000003f007820 */ /* 0x000fe20000400000 */
[----:B------:R-:W-:Y:S01]  /*29a0*/  FSETP.GT.AND P0, PT, |R88|, 8.50705917302346158658e+37, PT ;  /* 0x7e8000005800780b */ /* 0x000fe20003f04200 */
[----:B------:R-:W-:Y:S01]  /*29b0*/  ULDC.64 UR4, c[0x0][0x270] ;  /* 0x00009c0000047ab9 */ /* 0x000fe20000000a00 */
[----:B------:R-:W-:Y:S01]  /*29c0*/  LOP3.LUT R5, R5, 0xc0, RZ, 0xc0, !PT ;  /* 0x000000c005057812 */ /* 0x000fe200078ec0ff */
[----:B------:R-:W-:Y:S01]  /*29d0*/  UIMAD UR4, UR24, UR4, URZ ;  /* 0x00000004180472a4 */ /* 0x000fe2000f8e023f */
[----:B------:R-:W-:Y:S01]  /*29e0*/  FSEL R63, R0, R63, P0 ;  /* 0x0000003f003f7208 */ /* 0x000fe20000000000 */
[----:B------:R-:W-:Y:S01]  /*29f0*/  FMUL R0, R61, 0.25 ;  /* 0x3e8000003d007820 */ /* 0x000fe20000400000 */
[----:B------:R-:W-:Y:S01]  /*2a00*/  IADD3 R83, R8, R83, R2 ;  /* 0x0000005308537210 */ /* 0x000fe20007ffe002 */
[----:B------:R-:W-:Y:S01]  /*2a10*/  FMUL R2, R59, 0.25 ;  /* 0x3e8000003b027820 */ /* 0x000fe20000400000 */
[----:B------:R-:W-:Y:S01]  /*2a20*/  FSETP.GT.AND P1, PT, |R90|, 8.50705917302346158658e+37, PT ;  /* 0x7e8000005a00780b */ /* 0x000fe20003f24200 */
[----:B------:R-:W-:Y:S01]  /*2a30*/  VIADD R5, R5, UR25 ;  /* 0x0000001905057c36 */ /* 0x000fe20008000000 */
[----:B------:R-:W-:Y:S01]  /*2a40*/  LOP3.LUT R3, R3, 0xbc, R80, 0x78, !PT ;  /* 0x000000bc03037812 */ /* 0x000fe200078e7850 */
[----:B------:R-:W-:Y:S01]  /*2a50*/  USHF.L.U32 UR6, UR4, 0x1, URZ ;  /* 0x0000000104067899 */ /* 0x000fe2000800063f */
[----:B------:R-:W-:Y:S01]  /*2a60*/  FSEL R61, R0, R61, P1 ;  /* 0x0000003d003d7208 */ /* 0x000fe20000800000 */
[----:B------:R-:W-:Y:S01]  /*2a70*/  FMUL R0, R90, 8388608 ;  /* 0x4b0000005a007820 */ /* 0x000fe20000400000 */
[----:B------:R-:W-:Y:S01]  /*2a80*/  FSEL R59, R2, R59, P0 ;  /* 0x0000003b023b7208 */ /* 0x000fe20000000000 */
[----:B------:R-:W-:Y:S01]  /*2a90*/  IMAD.IADD R82, R82, 0x1, R3 ;  /* 0x0000000152527824 */ /* 0x000fe200078e0203 */
[----:B------:R-:W-:Y:S01]  /*2aa0*/  FSETP.GEU.AND P2, PT, R90, 1.175494350822287508e-38, PT ;  /* 0x008000005a00780b */ /* 0x000fe20003f4e000 */
[----:B------:R-:W-:Y:S01]  /*2ab0*/  FMUL R2, R88, 8388608 ;  /* 0x4b00000058027820 */ /* 0x000fe20000400000 */
[----:B------:R-:W-:Y:S01]  /*2ac0*/  FMUL R3, R62, 0.25 ;  /* 0x3e8000003e037820 */ /* 0x000fe20000400000 */
[----:B------:R-:W-:Y:S01]  /*2ad0*/  FSETP.GEU.AND P3, PT, R88, 1.175494350822287508e-38, PT ;  /* 0x008000005800780b */ /* 0x000fe20003f6e000 */
[----:B------:R-:W1:Y:S01]  /*2ae0*/  LDC.64 R28, c[0x0][0x230] ;  /* 0x00008c00ff1c7b82 */ /* 0x000e620000000a00 */
[----:B------:R-:W-:Y:S01]  /*2af0*/  LEA.HI R17, R4, R5, RZ, 0x1f ;  /* 0x0000000504117211 */ /* 0x000fe200078ff8ff */
[----:B------:R-:W-:Y:S01]  /*2b00*/  FMUL R4, R57, 0.25 ;  /* 0x3e80000039047820 */ /* 0x000fe20000400000 */
[----:B------:R-:W-:Y:S01]  /*2b10*/  FSEL R16, R0, R90, !P2 ;  /* 0x0000005a00107208 */ /* 0x000fe20005000000 */
[----:B------:R-:W-:Y:S01]  /*2b20*/  FMUL R5, R58, 0.25 ;  /* 0x3e8000003a057820 */ /* 0x000fe20000400000 */
[----:B------:R-:W-:Y:S01]  /*2b30*/  FSEL R21, R2, R88, !P3 ;  /* 0x0000005802157208 */ /* 0x000fe20005800000 */
[----:B0-----:R-:W-:Y:S01]  /*2b40*/  IMAD R79, R79, R24, RZ ;  /* 0x000000184f4f7224 */ /* 0x001fe200078e02ff */
[----:B------:R-:W-:Y:S01]  /*2b50*/  FSEL R9, R3, R62, P0 ;  /* 0x0000003e03097208 */ /* 0x000fe20000000000 */
[----:B------:R-:W-:Y:S01]  /*2b60*/  FMUL R3, R60, 0.25 ;  /* 0x3e8000003c037820 */ /* 0x000fe20000400000 */
[----:B------:R-:W-:Y:S01]  /*2b70*/  VIADD R0, R16, 0xc0cafb0d ;  /* 0xc0cafb0d10007836 */ /* 0x000fe20000000000 */
[----:B------:R-:W-:Y:S01]  /*2b80*/  FSEL R57, R4, R57, P1 ;  /* 0x0000003904397208 */ /* 0x000fe20000800000 */
[----:B------:R-:W-:Y:S01]  /*2b90*/  VIADD R4, R21, 0xc0cafb0d ;  /* 0xc0cafb0d15047836 */ /* 0x000fe20000000000 */
[C---:B------:R-:W-:Y:S01]  /*2ba0*/  FSETP.GEU.AND P5, PT, |R90|.reuse, 1.175494350822287508e-38, PT ;  /* 0x008000005a00780b */ /* 0x040fe20003fae200 */
[----:B------:R-:W-:Y:S01]  /*2bb0*/  @P1 FMUL R90, R90, 0.25 ;  /* 0x3e8000005a5a1820 */ /* 0x000fe20000400000 */
[C---:B------:R-:W-:Y:S01]  /*2bc0*/  FSETP.GEU.AND P4, PT, |R88|.reuse, 1.175494350822287508e-38, PT ;  /* 0x008000005800780b */ /* 0x040fe20003f8e200 */
[----:B------:R-:W-:Y:S01]  /*2bd0*/  @P0 FMUL R88, R88, 0.25 ;  /* 0x3e80000058580820 */ /* 0x000fe20000400000 */
[----:B------:R-:W-:-:S02]  /*2be0*/  FSEL R11, R3, R60, P1 ;  /* 0x0000003c030b7208 */ /* 0x000fc40000800000 */
[----:B------:R-:W-:Y:S01]  /*2bf0*/  LOP3.LUT R3, R0, 0xff800000, RZ, 0xc0, !PT ;  /* 0xff80000000037812 */ /* 0x000fe200078ec0ff */
[----:B------:R-:W-:Y:S01]  /*2c00*/  IMAD.IADD R0, R8, 0x1, R17 ;  /* 0x0000000108007824 */ /* 0x000fe200078e0211 */
[----:B------:R-:W-:Y:S02]  /*2c10*/  LOP3.LUT R6, R4, 0xff800000, RZ, 0xc0, !PT ;  /* 0xff80000004067812 */ /* 0x000fe400078ec0ff */
[----:B------:R-:W-:Y:S02]  /*2c20*/  FSEL R13, R5, R58, P0 ;  /* 0x0000003a050d7208 */ /* 0x000fe40000000000 */
[----:B------:R-:W-:Y:S01]  /*2c30*/  FSEL R2, RZ, -23, P2 ;  /* 0xc1b80000ff027808 */ /* 0x000fe20001000000 */
[----:B------:R-:W-:Y:S01]  /*2c40*/  @!P5 FMUL R90, R90, 16777216 ;  /* 0x4b8000005a5ad820 */ /* 0x000fe20000400000 */
[----:B------:R-:W-:Y:S01]  /*2c50*/  I2FP.F32.S32 R5, R3 ;  /* 0x0000000300057245 */ /* 0x000fe20000201400 */
[----:B------:R-:W-:Y:S01]  /*2c60*/  IMAD.IADD R3, R16, 0x1, -R3 ;  /* 0x0000000110037824 */ /* 0x000fe200078e0a03 */
[----:B------:R-:W-:Y:S01]  /*2c70*/  I2FP.F32.S32 R7, R6 ;  /* 0x0000000600077245 */ /* 0x000fe20000201400 */
[----:B------:R-:W-:Y:S01]  /*2c80*/  IMAD.IADD R6, R21, 0x1, -R6 ;  /* 0x0000000115067824 */ /* 0x000fe200078e0a06 */
[----:B------:R-:W-:Y:S01]  /*2c90*/  FSEL R4, RZ, -23, P3 ;  /* 0xc1b80000ff047808 */ /* 0x000fe20001800000 */
[----:B------:R-:W-:Y:S01]  /*2ca0*/  FFMA.FTZ R2, R5, 1.1920928955078125e-07, R2 ;  /* 0x3400000005027823 */ /* 0x000fe20000010002 */
[----:B------:R-:W-:-:S02]  /*2cb0*/  IMAD.MOV.U32 R5, RZ, RZ, 0x3dc6b27f ;  /* 0x3dc6b27fff057424 */ /* 0x000fc400078e00ff */
[----:B------:R-:W-:Y:S01]  /*2cc0*/  FADD R3, R3, -1 ;  /* 0xbf80000003037421 */ /* 0x000fe20000000000 */
[----:B------:R-:W-:Y:S01]  /*2cd0*/  @!P4 FMUL R88, R88, 16777216 ;  /* 0x4b8000005858c820 */ /* 0x000fe20000400000 */
[----:B------:R-:W-:Y:S01]  /*2ce0*/  FADD R6, R6, -1 ;  /* 0xbf80000006067421 */ /* 0x000fe20000000000 */
[----:B------:R-:W-:Y:S01]  /*2cf0*/  FFMA.FTZ R7, R7, 1.1920928955078125e-07, R4 ;  /* 0x3400000007077823 */ /* 0x000fe20000010004 */
[----:B------:R-:W0:Y:S01]  /*2d00*/  MUFU.RCP R10, R90 ;  /* 0x0000005a000a7308 */ /* 0x000e220000001000 */
[-C--:B------:R-:W-:Y:S01]  /*2d10*/  FFMA.FTZ R4, R3, R5.reuse, -0.16845393180847167969 ;  /* 0xbe2c7f3003047423 */ /* 0x080fe20000010005 */
[C---:B------:R-:W-:Y:S01]  /*2d20*/  FFMA.FTZ R5, R6.reuse, R5, -0.16845393180847167969 ;  /* 0xbe2c7f3006057423 */ /* 0x040fe20000010005 */
[----:B------:R-:W-:Y:S01]  /*2d30*/  FSEL R15, R15, R56, P1 ;  /* 0x000000380f0f7208 */ /* 0x000fe20000800000 */
[----:B------:R-:W-:Y:S01]  /*2d40*/  @!P5 FMUL R61, R61, 16777216 ;  /* 0x4b8000003d3dd820 */ /* 0x000fe20000400000 */
[----:B------:R-:W-:Y:S01]  /*2d50*/  @!P5 FMUL R11, R11, 16777216 ;  /* 0x4b8000000b0bd820 */ /* 0x000fe20000400000 */
[C---:B------:R-:W-:Y:S01]  /*2d60*/  FFMA.FTZ R5, R6.reuse, R5, 0.1716887056827545166 ;  /* 0x3e2fcf2a06057423 */ /* 0x040fe20000010005 */
[----:B------:R-:W-:Y:S01]  /*2d70*/  @!P5 FMUL R57, R57, 16777216 ;  /* 0x4b8000003939d820 */ /* 0x000fe20000400000 */
[----:B------:R-:W2:Y:S01]  /*2d80*/  MUFU.RCP R8, R88 ;  /* 0x0000005800087308 */ /* 0x000ea20000001000 */
[----:B------:R-:W-:Y:S01]  /*2d90*/  @!P5 FMUL R15, R15, 16777216 ;  /* 0x4b8000000f0fd820 */ /* 0x000fe20000400000 */
[C---:B------:R-:W-:Y:S01]  /*2da0*/  FFMA.FTZ R5, R6.reuse, R5, -0.17900948226451873779 ;  /* 0xbe374e4306057423 */ /* 0x040fe20000010005 */
[----:B------:R-:W-:Y:S01]  /*2db0*/  FFMA.FTZ R4, R3, R4, 0.1716887056827545166 ;  /* 0x3e2fcf2a03047423 */ /* 0x000fe20000010004 */
[----:B------:R-:W-:Y:S01]  /*2dc0*/  @!P4 FMUL R63, R63, 16777216 ;  /* 0x4b8000003f3fc820 */ /* 0x000fe20000400000 */
[----:B------:R-:W-:Y:S01]  /*2dd0*/  @!P4 FMUL R9, R9, 16777216 ;  /* 0x4b8000000909c820 */ /* 0x000fe20000400000 */
[----:B------:R-:W-:Y:S01]  /*2de0*/  FFMA.FTZ R5, R6, R5, 0.20512372255325317383 ;  /* 0x3e520bf406057423 */ /* 0x000fe20000010005 */
[----:B------:R-:W-:Y:S01]  /*2df0*/  @!P4 FMUL R59, R59, 16777216 ;  /* 0x4b8000003b3bc820 */ /* 0x000fe20000400000 */
[----:B------:R-:W-:Y:S01]  /*2e00*/  @!P4 FMUL R13, R13, 16777216 ;  /* 0x4b8000000d0dc820 */ /* 0x000fe20000400000 */
[C---:B0-----:R-:W-:Y:S01]  /*2e10*/  FMUL R61, R10.reuse, R61 ;  /* 0x0000003d0a3d7220 */ /* 0x041fe20000400000 */
[C---:B------:R-:W-:Y:S01]  /*2e20*/  FMUL R11, R10.reuse, R11 ;  /* 0x0000000b0a0b7220 */ /* 0x040fe20000400000 */
[C---:B------:R-:W-:Y:S01]  /*2e30*/  FMUL R12, R10.reuse, R57 ;  /* 0x000000390a0c7220 */ /* 0x040fe20000400000 */
[----:B------:R-:W-:Y:S01]  /*2e40*/  FMUL R14, R10, R15 ;  /* 0x0000000f0a0e7220 */ /* 0x000fe20000400000 */
[----:B------:R-:W-:Y:S01]  /*2e50*/  FFMA.FTZ R5, R6, R5, -0.24046532809734344482 ;  /* 0xbe763c8b06057423 */ /* 0x000fe20000010005 */
[C---:B------:R-:W-:Y:S01]  /*2e60*/  FFMA.FTZ R4, R3.reuse, R4, -0.17900948226451873779 ;  /* 0xbe374e4303047423 */ /* 0x040fe20000010004 */
[----:B------:R-:W-:Y:S01]  /*2e70*/  LOP3.LUT R17, R82, 0x40, RZ, 0x3c, !PT ;  /* 0x0000004052117812 */ /* 0x000fe200078e3cff */
[C---:B--2---:R-:W-:Y:S01]  /*2e80*/  FMUL R63, R8.reuse, R63 ;  /* 0x0000003f083f7220 */ /* 0x044fe20000400000 */
[C---:B------:R-:W-:Y:S01]  /*2e90*/  FMUL R9, R8.reuse, R9 ;  /* 0x0000000908097220 */ /* 0x040fe20000400000 */
[C---:B------:R-:W-:Y:S01]  /*2ea0*/  FMUL R10, R8.reuse, R59 ;  /* 0x0000003b080a7220 */ /* 0x040fe20000400000 */
[----:B------:R-:W-:Y:S01]  /*2eb0*/  FMUL R8, R8, R13 ;  /* 0x0000000d08087220 */ /* 0x000fe20000400000 */
[----:B------:R-:W-:Y:S01]  /*2ec0*/  FFMA.FTZ R5, R6, R5, 0.28857114911079406738 ;  /* 0x3e93bf9906057423 */ /* 0x000fe20000010005 */
[----:B------:R-:W-:Y:S01]  /*2ed0*/  FFMA.FTZ R4, R3, R4, 0.20512372255325317383 ;  /* 0x3e520bf403047423 */ /* 0x000fe20000010004 */
[----:B------:R-:W-:-:S02]  /*2ee0*/  F2FP.BF16.F32.PACK_AB R11, R11, R14 ;  /* 0x0000000e0b0b723e */ /* 0x000fc400000010ff */
[----:B------:R-:W-:Y:S01]  /*2ef0*/  F2FP.BF16.F32.PACK_AB R12, R61, R12 ;  /* 0x0000000c3d0c723e */ /* 0x000fe200000010ff */
[C---:B------:R-:W-:Y:S01]  /*2f00*/  FFMA.FTZ R5, R6.reuse, R5, -0.36067417263984680176 ;  /* 0xbeb8aa4906057423 */ /* 0x040fe20000010005 */
[----:B------:R-:W-:Y:S01]  /*2f10*/  F2FP.BF16.F32.PACK_AB R8, R9, R8 ;  /* 0x000000080908723e */ /* 0x000fe200000010ff */
[----:B------:R-:W-:Y:S01]  /*2f20*/  FFMA.FTZ R4, R3, R4, -0.24046532809734344482 ;  /* 0xbe763c8b03047423 */ /* 0x000fe20000010004 */
[----:B------:R-:W-:Y:S01]  /*2f30*/  F2FP.BF16.F32.PACK_AB R10, R63, R10 ;  /* 0x0000000a3f0a723e */ /* 0x000fe200000010ff */
[----:B------:R0:W-:Y:S01]  /*2f40*/  STS [R82+UR25], R11 ;  /* 0x0000000b52007988 */ /* 0x0001e20008000819 */
[----:B------:R-:W-:Y:S01]  /*2f50*/  FFMA.FTZ R5, R6, R5, 0.48089820146560668945 ;  /* 0x3ef6384a06057423 */ /* 0x000fe20000010005 */
[C---:B------:R-:W-:Y:S01]  /*2f60*/  FFMA.FTZ R4, R3.reuse, R4, 0.28857114911079406738 ;  /* 0x3e93bf9903047423 */ /* 0x040fe20000010004 */
[----:B------:R-:W-:Y:S01]  /*2f70*/  ISETP.GE.U32.AND P0, PT, R16, 0x7f800000, PT ;  /* 0x7f8000001000780c */ /* 0x000fe20003f06070 */
[----:B------:R-:W-:Y:S01]  /*2f80*/  STS [R82+UR25+0x100], R12 ;  /* 0x0001000c52007988 */ /* 0x000fe20008000819 */
[----:B------:R-:W-:Y:S01]  /*2f90*/  FFMA.FTZ R5, R6, R5, -0.72134751081466674805 ;  /* 0xbf38aa3b06057423 */ /* 0x000fe20000010005 */
[C---:B------:R-:W-:Y:S01]  /*2fa0*/  FFMA.FTZ R4, R3.reuse, R4, -0.36067417263984680176 ;  /* 0xbeb8aa4903047423 */ /* 0x040fe20000010004 */
[----:B------:R-:W-:Y:S01]  /*2fb0*/  IMAD R9, R24, 0x4, R79 ;  /* 0x0000000418097824 */ /* 0x000fe200078e024f */
[----:B------:R-:W-:Y:S01]  /*2fc0*/  STS [R17+UR25+0x400], R8 ;  /* 0x0004000811007988 */ /* 0x000fe20008000819 */
[----:B------:R-:W-:Y:S01]  /*2fd0*/  FMUL R5, R6, R5 ;  /* 0x0000000506057220 */ /* 0x000fe20000400000 */
[C---:B------:R-:W-:Y:S01]  /*2fe0*/  FFMA.FTZ R4, R3.reuse, R4, 0.48089820146560668945 ;  /* 0x3ef6384a03047423 */ /* 0x040fe20000010004 */
[----:B0-----:R-:W-:Y:S01]  /*2ff0*/  IMAD R11, R24, 0x4, R9 ;  /* 0x00000004180b7824 */ /* 0x001fe200078e0209 */
[----:B------:R0:W-:Y:S01]  /*3000*/  STS [R17+UR25+0x500], R10 ;  /* 0x0005000a11007988 */ /* 0x0001e20008000819 */
[C---:B------:R-:W-:Y:S01]  /*3010*/  FMUL R5, R6.reuse, R5 ;  /* 0x0000000506057220 */ /* 0x040fe20000400000 */
[C---:B------:R-:W-:Y:S01]  /*3020*/  FFMA.FTZ R4, R3.reuse, R4, -0.72134751081466674805 ;  /* 0xbf38aa3b03047423 */ /* 0x040fe20000010004 */
[----:B------:R-:W-:Y:S02]  /*3030*/  BAR.SYNC.DEFER_BLOCKING 0x0 ;  /* 0x0000000000007b1d */ /* 0x000fe40000010000 */
[----:B------:R-:W-:Y:S01]  /*3040*/  FFMA.FTZ R6, R6, 1.4426950216293334961, R5 ;  /* 0x3fb8aa3b06067823 */ /* 0x000fe20000010005 */
[----:B------:R-:W-:Y:S01]  /*3050*/  FMUL R4, R3, R4 ;  /* 0x0000000403047220 */ /* 0x000fe20000400000 */
[----:B------:R-:W-:Y:S01]  /*3060*/  ISETP.GE.U32.AND P2, PT, R21, 0x7f800000, PT ;  /* 0x7f8000001500780c */ /* 0x000fe20003f46070 */
[----:B------:R-:W-:-:S02]  /*3070*/  IMAD R13, R24, 0x4, R11 ;  /* 0x00000004180d7824 */ /* 0x000fc400078e020b */
[----:B------:R-:W-:Y:S01]  /*3080*/  FADD R19, R7, R6 ;  /* 0x0000000607137221 */ /* 0x000fe20000000000 */
[----:B------:R-:W-:Y:S01]  /*3090*/  FMUL R4, R3, R4 ;  /* 0x0000000403047220 */ /* 0x000fe20000400000 */
[----:B------:R-:W-:Y:S01]  /*30a0*/  LOP3.LUT R6, R83, 0x4, RZ, 0x3c, !PT ;  /* 0x0000000453067812 */ /* 0x000fe200078e3cff */
[----:B------:R-:W-:Y:S01]  /*30b0*/  IMAD R15, R24, 0x4, R13 ;  /* 0x00000004180f7824 */ /* 0x000fe200078e020d */
[----:B------:R-:W-:Y:S01]  /*30c0*/  FSETP.NEU.AND P1, PT, R16, RZ, PT ;  /* 0x000000ff1000720b */ /* 0x000fe20003f2d000 */
[----:B------:R-:W-:Y:S01]  /*30d0*/  FFMA.FTZ R3, R3, 1.4426950216293334961, R4 ;  /* 0x3fb8aa3b03037823 */ /* 0x000fe20000010004 */
[----:B------:R-:W-:Y:S01]  /*30e0*/  LOP3.LUT R80, R80, 0xf8, RZ, 0xc0, !PT ;  /* 0x000000f850507812 */ /* 0x000fe200078ec0ff */
[----:B------:R-:W2:Y:S01]  /*30f0*/  LDC.64 R4, c[0x0][0x228] ;  /* 0x00008a00ff047b82 */ /* 0x000ea20000000a00 */
[----:B0-----:R-:W-:Y:S02]  /*3100*/  IMAD R17, R24, 0x4, R15 ;  /* 0x0000000418117824 */ /* 0x001fe400078e020f */
[----:B------:R-:W-:Y:S01]  /*3110*/  FADD R18, R2, R3 ;  /* 0x0000000302127221 */ /* 0x000fe20000000000 */
[----:B------:R-:W-:-:S02]  /*3120*/  @P0 IMAD.MOV.U32 R3, RZ, RZ, 0x7f800000 ;  /* 0x7f800000ff030424 */ /* 0x000fc400078e00ff */
[----:B------:R-:W-:Y:S01]  /*3130*/  IMAD R2, R78, UR5, RZ ;  /* 0x000000054e027c24 */ /* 0x000fe2000f8e02ff */
[----:B------:R-:W-:Y:S01]  /*3140*/  UIMAD.WIDE UR4, UR4, 0x2, URZ ;  /* 0x00000002040478a5 */ /* 0x000fe2000f8e023f */
[----:B------:R-:W-:Y:S01]  /*3150*/  @P0 FFMA.FTZ R18, R16, R3, +INF ;  /* 0x7f80000010120423 */ /* 0x000fe20000010003 */
[----:B------:R-:W-:Y:S01]  /*3160*/  @P2 IMAD.MOV.U32 R8, RZ, RZ, 0x7f800000 ;  /* 0x7f800000ff082424 */ /* 0x000fe200078e00ff */
[----:B------:R-:W-:Y:S01]  /*3170*/  FSETP.NEU.AND P0, PT, R21, RZ, PT ;  /* 0x000000ff1500720b */ /* 0x000fe20003f0d000 */
[C---:B------:R-:W-:Y:S01]  /*3180*/  IMAD.SHL.U32 R3, R2.reuse, 0x2, RZ ;  /* 0x0000000202037824 */ /* 0x040fe200078e00ff */
[----:B------:R-:W0:Y:S01]  /*3190*/  LDS R23, [R83+UR25] ;  /* 0x0000001953177984 */ /* 0x000e220008000800 */
[----:B------:R-:W-:-:S04]  /*31a0*/  IMAD.HI R2, R2, 0x2, RZ ;  /* 0x0000000202027827 */ /* 0x000fc800078e02ff */
[----:B------:R-:W-:Y:S01]  /*31b0*/  @P2 FFMA.FTZ R19, R21, R8, +INF ;  /* 0x7f80000015132423 */ /* 0x000fe20000010008 */
[----:B------:R-:W-:Y:S01]  /*31c0*/  ULDC UR4, c[0x0][0x27c] ;  /* 0x00009f0000047ab9 */ /* 0x000fe20000000800 */
[----:B------:R-:W3:Y:S01]  /*31d0*/  LDS R25, [R6+UR25] ;  /* 0x0000001906197984 */ /* 0x000ee20008000800 */
[C---:B------:R-:W-:Y:S01]  /*31e0*/  IMAD R20, R24.reuse, 0x4, R17 ;  /* 0x0000000418147824 */ /* 0x040fe200078e0211 */
[----:B------:R-:W-:Y:S02]  /*31f0*/  UIMAD UR4, UR24, UR4, URZ ;  /* 0x00000004180472a4 */ /* 0x000fe4000f8e023f */
[----:B------:R-:W4:Y:S01]  /*3200*/  LDS R83, [R83+UR25+0x200] ;  /* 0x0002001953537984 */ /* 0x000f220008000800 */
[----:B------:R-:W-:-:S03]  /*3210*/  IMAD R21, R24, 0x4, R20 ;  /* 0x0000000418157824 */ /* 0x000fc600078e0214 */
[----:B------:R5:W1:Y:S01]  /*3220*/  LDS R27, [R6+UR25+0x200] ;  /* 0x00020019061b7984 */ /* 0x000a620008000800 */
[----:B--2---:R-:W-:Y:S01]  /*3230*/  IADD3 R16, P3, P4, R3, UR6, R4 ;  /* 0x0000000603107c10 */ /* 0x004fe2000fc7e004 */
[----:B------:R-:W-:-:S03]  /*3240*/  USHF.L.U32 UR6, UR4, 0x2, URZ ;  /* 0x0000000204067899 */ /* 0x000fc6000800063f */
[----:B------:R-:W-:Y:S01]  /*3250*/  IADD3.X R22, R2, UR5, R5, P3, P4 ;  /* 0x0000000502167c10 */ /* 0x000fe20009fe8405 */
[----:B------:R-:W-:Y:S01]  /*3260*/  UIMAD.WIDE UR4, UR4, 0x4, URZ ;  /* 0x00000004040478a5 */ /* 0x000fe2000f8e023f */
[-C--:B------:R-:W-:Y:S02]  /*3270*/  LEA R2, P4, R79, R16.reuse, 0x1 ;  /* 0x000000104f027211 */ /* 0x080fe400078808ff */
[----:B------:R-:W-:Y:S02]  /*3280*/  LEA R4, P5, R9, R16, 0x1 ;  /* 0x0000001009047211 */ /* 0x000fe400078a08ff */
[-C--:B------:R-:W-:Y:S02]  /*3290*/  LEA.HI.X.SX32 R3, R79, R22.reuse, 0x1, P4 ;  /* 0x000000164f037211 */ /* 0x080fe400020f0eff */
[----:B------:R-:W-:Y:S02]  /*32a0*/  LEA.HI.X.SX32 R5, R9, R22, 0x1, P5 ;  /* 0x0000001609057211 */ /* 0x000fe400028f0eff */
[----:B-----5:R-:W-:-:S02]  /*32b0*/  LEA R6, P2, R11, R16, 0x1 ;  /* 0x000000100b067211 */ /* 0x020fc400078408ff */
[-C--:B------:R-:W-:Y:S02]  /*32c0*/  LEA R8, P3, R13, R16.reuse, 0x1 ;  /* 0x000000100d087211 */ /* 0x080fe400078608ff */
[----:B------:R-:W-:Y:S02]  /*32d0*/  LEA R10, P4, R15, R16, 0x1 ;  /* 0x000000100f0a7211 */ /* 0x000fe400078808ff */
[----:B------:R-:W-:Y:S02]  /*32e0*/  LEA.HI.X.SX32 R7, R11, R22, 0x1, P2 ;  /* 0x000000160b077211 */ /* 0x000fe400010f0eff */
[----:B------:R-:W-:Y:S02]  /*32f0*/  LEA R12, P5, R17, R16, 0x1 ;  /* 0x00000010110c7211 */ /* 0x000fe400078a08ff */
[----:B------:R-:W-:Y:S02]  /*3300*/  LEA.HI.X.SX32 R9, R13, R22, 0x1, P3 ;  /* 0x000000160d097211 */ /* 0x000fe400018f0eff */
[-C--:B------:R-:W-:Y:S01]  /*3310*/  LEA R14, P2, R20, R16.reuse, 0x1 ;  /* 0x00000010140e7211 */ /* 0x080fe200078408ff */
[----:B0-----:R0:W-:Y:S01]  /*3320*/  STG.E.U16 desc[UR26][R2.64], R23 ;  /* 0x0000001702007986 */ /* 0x0011e2000c10151a */
[----:B------:R-:W-:-:S02]  /*3330*/  LEA R16, P3, R21, R16, 0x1 ;  /* 0x0000001015107211 */ /* 0x000fc400078608ff */
[-C--:B------:R-:W-:Y:S01]  /*3340*/  LEA.HI.X.SX32 R11, R15, R22.reuse, 0x1, P4 ;  /* 0x000000160f0b7211 */ /* 0x080fe200020f0eff */
[----:B---3--:R2:W-:Y:S01]  /*3350*/  STG.E.U16 desc[UR26][R4.64], R25 ;  /* 0x0000001904007986 */ /* 0x0085e2000c10151a */
[-C--:B------:R-:W-:Y:S02]  /*3360*/  LEA.HI.X.SX32 R13, R17, R22.reuse, 0x1, P5 ;  /* 0x00000016110d7211 */ /* 0x080fe400028f0eff */
[-C--:B------:R-:W-:Y:S02]  /*3370*/  LEA.HI.X.SX32 R15, R20, R22.reuse, 0x1, P2 ;  /* 0x00000016140f7211 */ /* 0x080fe400010f0eff */
[----:B------:R-:W-:Y:S02]  /*3380*/  LEA.HI.X.SX32 R17, R21, R22, 0x1, P3 ;  /* 0x0000001615117211 */ /* 0x000fe400018f0eff */
[----:B------:R-:W-:Y:S02]  /*3390*/  FSEL R21, R18, -INF , P1 ;  /* 0xff80000012157808 */ /* 0x000fe40000800000 */
[----:B0-----:R-:W-:-:S02]  /*33a0*/  PRMT R3, R23, 0x7632, R3 ;  /* 0x0000763217037816 */ /* 0x001fc40000000003 */
[----:B------:R-:W-:Y:S01]  /*33b0*/  FSEL R2, R19, -INF , P0 ;  /* 0xff80000013027808 */ /* 0x000fe20000000000 */
[----:B------:R-:W-:Y:S01]  /*33c0*/  FFMA R40, R21, 0.69314718246459960938, R106 ;  /* 0x3f31721815287823 */ /* 0x000fe2000000006a */
[----:B--2---:R-:W-:Y:S01]  /*33d0*/  PRMT R5, R25, 0x7632, R5 ;  /* 0x0000763219057816 */ /* 0x004fe20000000005 */
[----:B------:R0:W-:Y:S02]  /*33e0*/  STG.E.U16 desc[UR26][R6.64], R3 ;  /* 0x0000000306007986 */ /* 0x0001e4000c10151a */
[----:B------:R-:W-:Y:S02]  /*33f0*/  FFMA R41, R2, 0.69314718246459960938, R41 ;  /* 0x3f31721802297823 */ /* 0x000fe40000000029 */
[----:B------:R2:W-:Y:S04]  /*3400*/  STG.E.U16 desc[UR26][R8.64], R5 ;  /* 0x0000000508007986 */ /* 0x0005e8000c10151a */
[----:B----4-:R3:W-:Y:S01]  /*3410*/  STG.E.U16 desc[UR26][R10.64], R83 ;  /* 0x000000530a007986 */ /* 0x0107e2000c10151a */
[----:B0-----:R-:W-:-:S03]  /*3420*/  PRMT R7, R83, 0x7632, R7 ;  /* 0x0000763253077816 */ /* 0x001fc60000000007 */
[----:B-1----:R3:W-:Y:S01]  /*3430*/  STG.E.U16 desc[UR26][R12.64], R27 ;  /* 0x0000001b0c007986 */ /* 0x0027e2000c10151a */
[C---:B------:R-:W-:Y:S01]  /*3440*/  IMAD.SHL.U32 R3, R78.reuse, 0x4, RZ ;  /* 0x000000044e037824 */ /* 0x040fe200078e00ff */
[----:B--2---:R-:W-:Y:S02]  /*3450*/  PRMT R8, R27, 0x7632, R8 ;  /* 0x000076321b087816 */ /* 0x004fe40000000008 */
[----:B------:R3:W-:Y:S01]  /*3460*/  STG.E.U16 desc[UR26][R14.64], R7 ;  /* 0x000000070e007986 */ /* 0x0007e2000c10151a */
[----:B------:R-:W-:Y:S01]  /*3470*/  IMAD.HI R78, R78, 0x4, RZ ;  /* 0x000000044e4e7827 */ /* 0x000fe200078e02ff */
[----:B------:R-:W-:Y:S02]  /*3480*/  IADD3 R2, P0, P1, R3, UR6, R28 ;  /* 0x0000000603027c10 */ /* 0x000fe4000f91e01c */
[----:B------:R3:W-:Y:S02]  /*3490*/  STG.E.U16 desc[UR26][R16.64], R8 ;  /* 0x0000000810007986 */ /* 0x0007e4000c10151a */
[----:B------:R-:W-:Y:S01]  /*34a0*/  IADD3.X R3, R78, UR5, R29, P0, P1 ;  /* 0x000000054e037c10 */ /* 0x000fe200087e241d */
[----:B------:R-:W-:Y:S06]  /*34b0*/  BAR.SYNC.DEFER_BLOCKING 0x0 ;  /* 0x0000000000007b1d */ /* 0x000fec0000010000 */
[----:B------:R3:W-:Y:S02]  /*34c0*/  STS.64 [R80+UR25], R40 ;  /* 0x0000002850007988 */ /* 0x0007e40008000a19 */
[----:B------:R-:W-:Y:S06]  /*34d0*/  BAR.SYNC.DEFER_BLOCKING 0x0 ;  /* 0x0000000000007b1d */ /* 0x000fec0000010000 */
[----:B------:R-:W-:Y:S05]  /*34e0*/  @P6 EXIT ;  /* 0x000000000000694d */ /* 0x000fea0003800000 */
[----:B------:R-:W0:Y:S04]  /*34f0*/  LDS R5, [R0] ;  /* 0x0000000000057984 */ /* 0x000e280000000800 */
[----:B0-----:R-:W-:Y:S01]  /*3500*/  STG.E desc[UR26][R2.64], R5 ;  /* 0x0000000502007986 */ /* 0x001fe2000c10191a */
[----:B------:R-:W-:Y:S05]  /*3510*/  EXIT ;  /* 0x000000000000794d */ /* 0x000fea0003800000 */
.L_x_2:
[----:B------:R-:W-:-:S00]  /*3520*/  BRA `(.L_x_2) ;  /* 0xfffffffc00fc7947 */ /* 0x000fc0000383ffff */
[----:B------:R-:W-:-:S00]  /*3530*/  NOP ;  /* 0x0000000000007918 */ /* 0x000fc00000000000 */
        /* <DEDUP_REMOVED lines=12> */
.L_x_3:


//--------------------- .nv.global.init           --------------------------
	.section	.nv.global.init,"aw",@progbits
.nv.global.init:
	.type		_$_str,@object
	.size		_$_str,(.L_0 - _$_str)
_$_str:
        /*0000*/ 	.byte	0x5f, 0x5f, 0x43, 0x55, 0x44, 0x41, 0x5f, 0x46, 0x54, 0x5a, 0x00
.L_0:


//--------------------- .nv.shared.attn_fwd       --------------------------
	.section	.nv.shared.attn_fwd,"aw",@nobits
	.sectionflags	@""
	.align	16
	.zero		1024


//--------------------- .nv.shared.reserved.0     --------------------------
	.section	.nv.shared.reserved.0,"aw",@nobits
	.weak		__nv_reservedSMEM_offset_0_alias
	.size		__nv_reservedSMEM_offset_0_alias, 0, 0
	.other		__nv_reservedSMEM_offset_0_alias,@"STO_CUDA_RESERVED_SHARED STV_DEFAULT"
__nv_reservedSMEM_offset_0_alias:
	.zero		0


//--------------------- .nv.constant0.attn_fwd    --------------------------
	.section	.nv.constant0.attn_fwd,"a",@progbits
	.sectionflags	@""
	.align	4
.nv.constant0.attn_fwd:
	.zero		664


//--------------------- SYMBOLS --------------------------

	.type		.nv.reservedSmem.offset0,@object
	.size		.nv.reservedSmem.offset0,0x4
